	.target	sm_100a

	.elftype	@"ET_EXEC"


//--------------------- .note.nv.tkinfo           --------------------------
	.section	.note.nv.tkinfo,"",@"SHT_NOTE"
	.sectionflags	@"SHF_NOTE_NV_TKINFO"
	.tkinfo
        /*0018*/ 	.word	0x00000002
        /*0030*/ 	.string	""
        /*0030*/ 	.string	"ptxas"
        /*0030*/ 	.string	"Cuda compilation tools, release 13.0, V13.0.88"
        /*0030*/ 	.string	"Build cuda_13.0.r13.0/compiler.36424714_0"
        /*0030*/ 	.string	"-arch sm_100a -m 64 "



//--------------------- .note.nv.cuinfo           --------------------------
	.section	.note.nv.cuinfo,"",@"SHT_NOTE"
	.sectionflags	@"SHF_NOTE_NV_CUINFO"
        /*0018*/ 	.short	0x0002
        /*001a*/ 	.short	0x0064
        /*001c*/ 	.short	0x0082
	.zero		2


//--------------------- .nv.info                  --------------------------
	.section	.nv.info,"",@"SHT_CUDA_INFO"
	.align	4


	//----- nvinfo : EIATTR_REGCOUNT
	.align		4
        /*0000*/ 	.byte	0x04, 0x2f
        /*0002*/ 	.short	(.L_19 - .L_18)
	.align		4
.L_18:
        /*0004*/ 	.word	index@(_ZN7cutlass13device_kernelINS_4gemm6kernel13GemmUniversalIN4cute5tupleIJiiiiEEENS1_10collective13CollectiveMmaINS1_35MainloopSm100TmaUmmaWarpSpecializedILi3ELi2ELi4ENS5_IJNS4_1CILi4EEENSA_ILi2EEENSA_ILi1EEEEEEEENS5_IJNSA_ILi64EEESG_NSA_ILi128EEEEEENS_10tfloat32_tENS5_IJlSD_lEEESJ_SK_NS4_8TiledMMAINS4_8MMA_AtomIJNS4_17SM100_MMA_TF32_SSISJ_SJ_fLi64ELi64ELNS4_4UMMA5MajorE0ELSP_0ELNSO_7ScaleInE0ELSQ_0EEEEEENS4_6LayoutINS5_IJSD_SD_SD_EEENS5_IJNSA_ILi0EEESV_SV_EEEEENS5_IJNS4_10UnderscoreESY_SY_EEEEENS4_23SM90_TMA_LOAD_MULTICASTENS4_14ComposedLayoutINS4_7SwizzleILi3ELi4ELi3EEENS4_18smem_ptr_flag_bitsILi32EEENST_INS5_IJNSA_ILi8EEENSA_ILi32EEEEEENS5_IJS18_SD_EEEEEEEvNS4_8identityES11_S1C_vS1D_EENS_8epilogue10collective18CollectiveEpilogueINS1F_23Sm100TmaWarpSpecializedILi3ELi2ELi16ELb1ELb0EEEJSI_NS5_IJNST_ISG_SD_EENST_IS18_SD_EEEEESJ_SK_SJ_SK_NS1F_6fusion15FusionCallbacksIS1J_NS1N_17LinearCombinationISJ_fSJ_fLNS_15FloatRoundStyleE2EEESI_S1M_JEEENS4_5SM1004TMEM4LOAD26SM100_TMEM_LOAD_16dp128b8xENS4_13SM90_TMA_LOADES1C_NS4_17SM75_U32x4_LDSM_NENS4_14SM90_TMA_STOREES1C_NS4_17SM90_U32x4_STSM_NENS4_39AutoVectorizingCopyWithAssumedAlignmentILi128EEEEEEvvEEEEvNT_6ParamsE)
        /*0008*/ 	.word	0x00000050


	//----- nvinfo : EIATTR_FRAME_SIZE
	.align		4
.L_19:
        /*000c*/ 	.byte	0x04, 0x11
        /*000e*/ 	.short	(.L_21 - .L_20)
	.align		4
.L_20:
        /*0010*/ 	.word	index@($__internal_2_$__cuda_sm10x_tcgen05_guardrail_trap_unallocated_columns_being_dealloced)
        /*0014*/ 	.word	0x00000000


	//----- nvinfo : EIATTR_FRAME_SIZE
	.align		4
.L_21:
        /*0018*/ 	.byte	0x04, 0x11
        /*001a*/ 	.short	(.L_23 - .L_22)
	.align		4
.L_22:
        /*001c*/ 	.word	index@($__internal_1_$__cuda_sm10x_tcgen05_guardrail_trap_phase_invalid_during_alloc)
        /*0020*/ 	.word	0x00000000


	//----- nvinfo : EIATTR_FRAME_SIZE
	.align		4
.L_23:
        /*0024*/ 	.byte	0x04, 0x11
        /*0026*/ 	.short	(.L_25 - .L_24)
	.align		4
.L_24:
        /*0028*/ 	.word	index@($__internal_0_$__cuda_sm10x_tcgen05_guardrail_trap_col_being_dealloced_not_returned_by_alloc)
        /*002c*/ 	.word	0x00000000


	//----- nvinfo : EIATTR_FRAME_SIZE
	.align		4
.L_25:
        /*0030*/ 	.byte	0x04, 0x11
        /*0032*/ 	.short	(.L_27 - .L_26)
	.align		4
.L_26:
        /*0034*/ 	.word	index@(_ZN7cutlass13device_kernelINS_4gemm6kernel13GemmUniversalIN4cute5tupleIJiiiiEEENS1_10collective13CollectiveMmaINS1_35MainloopSm100TmaUmmaWarpSpecializedILi3ELi2ELi4ENS5_IJNS4_1CILi4EEENSA_ILi2EEENSA_ILi1EEEEEEEENS5_IJNSA_ILi64EEESG_NSA_ILi128EEEEEENS_10tfloat32_tENS5_IJlSD_lEEESJ_SK_NS4_8TiledMMAINS4_8MMA_AtomIJNS4_17SM100_MMA_TF32_SSISJ_SJ_fLi64ELi64ELNS4_4UMMA5MajorE0ELSP_0ELNSO_7ScaleInE0ELSQ_0EEEEEENS4_6LayoutINS5_IJSD_SD_SD_EEENS5_IJNSA_ILi0EEESV_SV_EEEEENS5_IJNS4_10UnderscoreESY_SY_EEEEENS4_23SM90_TMA_LOAD_MULTICASTENS4_14ComposedLayoutINS4_7SwizzleILi3ELi4ELi3EEENS4_18smem_ptr_flag_bitsILi32EEENST_INS5_IJNSA_ILi8EEENSA_ILi32EEEEEENS5_IJS18_SD_EEEEEEEvNS4_8identityES11_S1C_vS1D_EENS_8epilogue10collective18CollectiveEpilogueINS1F_23Sm100TmaWarpSpecializedILi3ELi2ELi16ELb1ELb0EEEJSI_NS5_IJNST_ISG_SD_EENST_IS18_SD_EEEEESJ_SK_SJ_SK_NS1F_6fusion15FusionCallbacksIS1J_NS1N_17LinearCombinationISJ_fSJ_fLNS_15FloatRoundStyleE2EEESI_S1M_JEEENS4_5SM1004TMEM4LOAD26SM100_TMEM_LOAD_16dp128b8xENS4_13SM90_TMA_LOADES1C_NS4_17SM75_U32x4_LDSM_NENS4_14SM90_TMA_STOREES1C_NS4_17SM90_U32x4_STSM_NENS4_39AutoVectorizingCopyWithAssumedAlignmentILi128EEEEEEvvEEEEvNT_6ParamsE)
        /*0038*/ 	.word	0x00000000


	//----- nvinfo : EIATTR_MIN_STACK_SIZE
	.align		4
.L_27:
        /*003c*/ 	.byte	0x04, 0x12
        /*003e*/ 	.short	(.L_29 - .L_28)
	.align		4
.L_28:
        /*0040*/ 	.word	index@(_ZN7cutlass13device_kernelINS_4gemm6kernel13GemmUniversalIN4cute5tupleIJiiiiEEENS1_10collective13CollectiveMmaINS1_35MainloopSm100TmaUmmaWarpSpecializedILi3ELi2ELi4ENS5_IJNS4_1CILi4EEENSA_ILi2EEENSA_ILi1EEEEEEEENS5_IJNSA_ILi64EEESG_NSA_ILi128EEEEEENS_10tfloat32_tENS5_IJlSD_lEEESJ_SK_NS4_8TiledMMAINS4_8MMA_AtomIJNS4_17SM100_MMA_TF32_SSISJ_SJ_fLi64ELi64ELNS4_4UMMA5MajorE0ELSP_0ELNSO_7ScaleInE0ELSQ_0EEEEEENS4_6LayoutINS5_IJSD_SD_SD_EEENS5_IJNSA_ILi0EEESV_SV_EEEEENS5_IJNS4_10UnderscoreESY_SY_EEEEENS4_23SM90_TMA_LOAD_MULTICASTENS4_14ComposedLayoutINS4_7SwizzleILi3ELi4ELi3EEENS4_18smem_ptr_flag_bitsILi32EEENST_INS5_IJNSA_ILi8EEENSA_ILi32EEEEEENS5_IJS18_SD_EEEEEEEvNS4_8identityES11_S1C_vS1D_EENS_8epilogue10collective18CollectiveEpilogueINS1F_23Sm100TmaWarpSpecializedILi3ELi2ELi16ELb1ELb0EEEJSI_NS5_IJNST_ISG_SD_EENST_IS18_SD_EEEEESJ_SK_SJ_SK_NS1F_6fusion15FusionCallbacksIS1J_NS1N_17LinearCombinationISJ_fSJ_fLNS_15FloatRoundStyleE2EEESI_S1M_JEEENS4_5SM1004TMEM4LOAD26SM100_TMEM_LOAD_16dp128b8xENS4_13SM90_TMA_LOADES1C_NS4_17SM75_U32x4_LDSM_NENS4_14SM90_TMA_STOREES1C_NS4_17SM90_U32x4_STSM_NENS4_39AutoVectorizingCopyWithAssumedAlignmentILi128EEEEEEvvEEEEvNT_6ParamsE)
        /*0044*/ 	.word	0x00000000
.L_29:


//--------------------- .nv.compat                --------------------------
	.section	.nv.compat,"",@"SHT_CUDA_COMPAT_INFO"
	.align	4
        /*0000*/ 	.byte	0x02, 0x09, 0x01, 0x00, 0x02, 0x02, 0x02, 0x00, 0x02, 0x05, 0x05, 0x00, 0x03, 0x07, 0x01, 0x01
        /*0010*/ 	.byte	0x02, 0x03, 0x01, 0x00, 0x02, 0x06, 0x01, 0x00, 0x04, 0x0b, 0x08, 0x00, 0x09, 0x00, 0x00, 0x00
        /*0020*/ 	.byte	0x00, 0x00, 0x00, 0x00


//--------------------- .nv.info._ZN7cutlass13device_kernelINS_4gemm6kernel13GemmUniversalIN4cute5tupleIJiiiiEEENS1_10collective13CollectiveMmaINS1_35MainloopSm100TmaUmmaWarpSpecializedILi3ELi2ELi4ENS5_IJNS4_1CILi4EEENSA_ILi2EEENSA_ILi1EEEEEEEENS5_IJNSA_ILi64EEESG_NSA_ILi128EEEEEENS_10tfloat32_tENS5_IJlSD_lEEESJ_SK_NS4_8TiledMMAINS4_8MMA_AtomIJNS4_17SM100_MMA_TF32_SSISJ_SJ_fLi64ELi64ELNS4_4UMMA5MajorE0ELSP_0ELNSO_7ScaleInE0ELSQ_0EEEEEENS4_6LayoutINS5_IJSD_SD_SD_EEENS5_IJNSA_ILi0EEESV_SV_EEEEENS5_IJNS4_10UnderscoreESY_SY_EEEEENS4_23SM90_TMA_LOAD_MULTICASTENS4_14ComposedLayoutINS4_7SwizzleILi3ELi4ELi3EEENS4_18smem_ptr_flag_bitsILi32EEENST_INS5_IJNSA_ILi8EEENSA_ILi32EEEEEENS5_IJS18_SD_EEEEEEEvNS4_8identityES11_S1C_vS1D_EENS_8epilogue10collective18CollectiveEpilogueINS1F_23Sm100TmaWarpSpecializedILi3ELi2ELi16ELb1ELb0EEEJSI_NS5_IJNST_ISG_SD_EENST_IS18_SD_EEEEESJ_SK_SJ_SK_NS1F_6fusion15FusionCallbacksIS1J_NS1N_17LinearCombinationISJ_fSJ_fLNS_15FloatRoundStyleE2EEESI_S1M_JEEENS4_5SM1004TMEM4LOAD26SM100_TMEM_LOAD_16dp128b8xENS4_13SM90_TMA_LOADES1C_NS4_17SM75_U32x4_LDSM_NENS4_14SM90_TMA_STOREES1C_NS4_17SM90_U32x4_STSM_NENS4_39AutoVectorizingCopyWithAssumedAlignmentILi128EEEEEEvvEEEEvNT_6ParamsE --------------------------
	.section	.nv.info._ZN7cutlass13device_kernelINS_4gemm6kernel13GemmUniversalIN4cute5tupleIJiiiiEEENS1_10collective13CollectiveMmaINS1_35MainloopSm100TmaUmmaWarpSpecializedILi3ELi2ELi4ENS5_IJNS4_1CILi4EEENSA_ILi2EEENSA_ILi1EEEEEEEENS5_IJNSA_ILi64EEESG_NSA_ILi128EEEEEENS_10tfloat32_tENS5_IJlSD_lEEESJ_SK_NS4_8TiledMMAINS4_8MMA_AtomIJNS4_17SM100_MMA_TF32_SSISJ_SJ_fLi64ELi64ELNS4_4UMMA5MajorE0ELSP_0ELNSO_7ScaleInE0ELSQ_0EEEEEENS4_6LayoutINS5_IJSD_SD_SD_EEENS5_IJNSA_ILi0EEESV_SV_EEEEENS5_IJNS4_10UnderscoreESY_SY_EEEEENS4_23SM90_TMA_LOAD_MULTICASTENS4_14ComposedLayoutINS4_7SwizzleILi3ELi4ELi3EEENS4_18smem_ptr_flag_bitsILi32EEENST_INS5_IJNSA_ILi8EEENSA_ILi32EEEEEENS5_IJS18_SD_EEEEEEEvNS4_8identityES11_S1C_vS1D_EENS_8epilogue10collective18CollectiveEpilogueINS1F_23Sm100TmaWarpSpecializedILi3ELi2ELi16ELb1ELb0EEEJSI_NS5_IJNST_ISG_SD_EENST_IS18_SD_EEEEESJ_SK_SJ_SK_NS1F_6fusion15FusionCallbacksIS1J_NS1N_17LinearCombinationISJ_fSJ_fLNS_15FloatRoundStyleE2EEESI_S1M_JEEENS4_5SM1004TMEM4LOAD26SM100_TMEM_LOAD_16dp128b8xENS4_13SM90_TMA_LOADES1C_NS4_17SM75_U32x4_LDSM_NENS4_14SM90_TMA_STOREES1C_NS4_17SM90_U32x4_STSM_NENS4_39AutoVectorizingCopyWithAssumedAlignmentILi128EEEEEEvvEEEEvNT_6ParamsE,"",@"SHT_CUDA_INFO"
	.sectionflags	@""
	.align	4


	//----- nvinfo : EIATTR_CUDA_API_VERSION
	.align		4
        /*0000*/ 	.byte	0x04, 0x37
        /*0002*/ 	.short	(.L_31 - .L_30)
.L_30:
        /*0004*/ 	.word	0x00000082


	//----- nvinfo : EIATTR_KPARAM_INFO
	.align		4
.L_31:
        /*0008*/ 	.byte	0x04, 0x17
        /*000a*/ 	.short	(.L_33 - .L_32)
.L_32:
        /*000c*/ 	.word	0x00000000
        /*0010*/ 	.short	0x0000
        /*0012*/ 	.short	0x0000
        /*0014*/ 	.byte	0x00, 0xf0, 0x01, 0x20


	//----- nvinfo : EIATTR_AT_ENTRY_FRAGMENTS
	.align		4
.L_33:
        /*0018*/ 	.byte	0x04, 0x4f
        /*001a*/ 	.short	(.L_35 - .L_34)


	//   ....[0]....
.L_34:
        /*001c*/ 	.word	0x00000006


	//----- nvinfo : EIATTR_RESERVED_SMEM_USED
	.align		4
.L_35:
        /*0020*/ 	.byte	0x01, 0x41
	.zero		2


	//----- nvinfo : EIATTR_SPARSE_MMA_MASK
	.align		4
        /*0024*/ 	.byte	0x03, 0x50
        /*0026*/ 	.short	0x0000


	//----- nvinfo : EIATTR_TCGEN05_1CTA_USED
	.align		4
        /*0028*/ 	.byte	0x01, 0x51
	.zero		2


	//----- nvinfo : EIATTR_MAXREG_COUNT
	.align		4
        /*002c*/ 	.byte	0x03, 0x1b
        /*002e*/ 	.short	0x00ff


	//----- nvinfo : EIATTR_NUM_BARRIERS
	.align		4
        /*0030*/ 	.byte	0x02, 0x4c
        /*0032*/ 	.byte	0x07
	.zero		1


	//----- nvinfo : EIATTR_EXTERNS
	.align		4
        /*0034*/ 	.byte	0x04, 0x0f
        /*0036*/ 	.short	(.L_37 - .L_36)


	//   ....[0]....
	.align		4
.L_36:
        /*0038*/ 	.word	index@(__assertfail)


	//----- nvinfo : EIATTR_MERCURY_ISA_VERSION
	.align		4
.L_37:
        /*003c*/ 	.byte	0x03, 0x5f
        /*003e*/ 	.short	0x0101


	//----- nvinfo : EIATTR_INT_WARP_WIDE_INSTR_OFFSETS
	.align		4
        /*0040*/ 	.byte	0x04, 0x31
        /*0042*/ 	.short	(.L_39 - .L_38)


	//   ....[0]....
.L_38:
        /*0044*/ 	.word	0x00004820


	//   ....[1]....
        /*0048*/ 	.word	0x00004850


	//   ....[2]....
        /*004c*/ 	.word	0x00004870


	//   ....[3]....
        /*0050*/ 	.word	0x00005440


	//   ....[4]....
        /*0054*/ 	.word	0x000054c0


	//   ....[5]....
        /*0058*/ 	.word	0x000055c0


	//   ....[6]....
        /*005c*/ 	.word	0x000056d0


	//----- nvinfo : EIATTR_COOP_GROUP_MASK_REGIDS
	.align		4
.L_39:
        /*0060*/ 	.byte	0x04, 0x29
        /*0062*/ 	.short	(.L_41 - .L_40)


	//   ....[0]....
.L_40:
        /*0064*/ 	.word	0xffffffff


	//   ....[1]....
        /*0068*/ 	.word	0xffffffff


	//   ....[2]....
        /*006c*/ 	.word	0xffffffff


	//   ....[3]....
        /*0070*/ 	.word	0xffffffff


	//   ....[4]....
        /*0074*/ 	.word	0xffffffff


	//   ....[5]....
        /*0078*/ 	.word	0xffffffff


	//   ....[6]....
        /*007c*/ 	.word	0xffffffff


	//   ....[7]....
        /*0080*/ 	.word	0xffffffff


	//   ....[8]....
        /*0084*/ 	.word	0xffffffff


	//   ....[9]....
        /*0088*/ 	.word	0xffffffff


	//   ....[10]....
        /*008c*/ 	.word	0xffffffff


	//   ....[11]....
        /*0090*/ 	.word	0xffffffff


	//   ....[12]....
        /*0094*/ 	.word	0xffffffff


	//   ....[13]....
        /*0098*/ 	.word	0xffffffff


	//----- nvinfo : EIATTR_COOP_GROUP_INSTR_OFFSETS
	.align		4
.L_41:
        /*009c*/ 	.byte	0x04, 0x28
        /*009e*/ 	.short	(.L_43 - .L_42)


	//   ....[0]....
.L_42:
        /*00a0*/ 	.word	0x00000080


	//   ....[1]....
        /*00a4*/ 	.word	0x000004f0


	//   ....[2]....
        /*00a8*/ 	.word	0x00000680


	//   ....[3]....
        /*00ac*/ 	.word	0x00000800


	//   ....[4]....
        /*00b0*/ 	.word	0x00000900


	//   ....[5]....
        /*00b4*/ 	.word	0x00000a70


	//   ....[6]....
        /*00b8*/ 	.word	0x00000c10


	//   ....[7]....
        /*00bc*/ 	.word	0x00000dc0


	//   ....[8]....
        /*00c0*/ 	.word	0x00002720


	//   ....[9]....
        /*00c4*/ 	.word	0x00003550


	//   ....[10]....
        /*00c8*/ 	.word	0x00003760


	//   ....[11]....
        /*00cc*/ 	.word	0x00003790


	//   ....[12]....
        /*00d0*/ 	.word	0x000046f0


	//   ....[13]....
        /*00d4*/ 	.word	0x00004930


	//----- nvinfo : EIATTR_VRC_CTA_INIT_COUNT
	.align		4
.L_43:
        /*00d8*/ 	.byte	0x02, 0x4a
        /*00da*/ 	.byte	0x80
	.zero		1


	//----- nvinfo : EIATTR_SYSCALL_OFFSETS
	.align		4
        /*00dc*/ 	.byte	0x04, 0x46
        /*00de*/ 	.short	(.L_45 - .L_44)


	//   ....[0]....
.L_44:
        /*00e0*/ 	.word	0x000063e0


	//   ....[1]....
        /*00e4*/ 	.word	0x000064d0


	//   ....[2]....
        /*00e8*/ 	.word	0x00006df0


	//   ....[3]....
        /*00ec*/ 	.word	0x00007850


	//----- nvinfo : EIATTR_MBARRIER_INSTR_OFFSETS
	.align		4
.L_45:
        /*00f0*/ 	.byte	0x04, 0x39
        /*00f2*/ 	.short	(.L_47 - .L_46)


	//   ....[0]....
.L_46:
        /*00f4*/ 	.word	0x00000610
        /*00f8*/ 	.word	0x000000ff
        /*00fc*/ 	.word	0x00000000
        /*0100*/ 	.short	0x0100
        /*0102*/ 	.byte	0x04
	.zero		1


	//   ....[1]....
        /*0104*/ 	.word	0x00000620
        /*0108*/ 	.word	0x000000ff
        /*010c*/ 	.word	0x00000018
        /*0110*/ 	.short	0x0100
        /*0112*/ 	.byte	0x04
	.zero		1


	//   ....[2]....
        /*0114*/ 	.word	0x00000630
        /*0118*/ 	.word	0x000000ff
        /*011c*/ 	.word	0x00000008
        /*0120*/ 	.short	0x0100
        /*0122*/ 	.byte	0x04
	.zero		1


	//   ....[3]....
        /*0124*/ 	.word	0x00000640
        /*0128*/ 	.word	0x000000ff
        /*012c*/ 	.word	0x00000020
        /*0130*/ 	.short	0x0100
        /*0132*/ 	.byte	0x04
	.zero		1


	//   ....[4]....
        /*0134*/ 	.word	0x00000650
        /*0138*/ 	.word	0x000000ff
        /*013c*/ 	.word	0x00000010
        /*0140*/ 	.short	0x0100
        /*0142*/ 	.byte	0x04
	.zero		1


	//   ....[5]....
        /*0144*/ 	.word	0x00000660
        /*0148*/ 	.word	0x000000ff
        /*014c*/ 	.word	0x00000028
        /*0150*/ 	.short	0x0100
        /*0152*/ 	.byte	0x04
	.zero		1


	//   ....[6]....
        /*0154*/ 	.word	0x00000790
        /*0158*/ 	.word	0x000000ff
        /*015c*/ 	.word	0x00000030
        /*0160*/ 	.short	0x0100
        /*0162*/ 	.byte	0x04
	.zero		1


	//   ....[7]....
        /*0164*/ 	.word	0x000007a0
        /*0168*/ 	.word	0x000000ff
        /*016c*/ 	.word	0x00000048
        /*0170*/ 	.short	0x0100
        /*0172*/ 	.byte	0x04
	.zero		1


	//   ....[8]....
        /*0174*/ 	.word	0x000007b0
        /*0178*/ 	.word	0x000000ff
        /*017c*/ 	.word	0x00000038
        /*0180*/ 	.short	0x0100
        /*0182*/ 	.byte	0x04
	.zero		1


	//   ....[9]....
        /*0184*/ 	.word	0x000007c0
        /*0188*/ 	.word	0x000000ff
        /*018c*/ 	.word	0x00000050
        /*0190*/ 	.short	0x0100
        /*0192*/ 	.byte	0x04
	.zero		1


	//   ....[10]....
        /*0194*/ 	.word	0x000007d0
        /*0198*/ 	.word	0x000000ff
        /*019c*/ 	.word	0x00000040
        /*01a0*/ 	.short	0x0100
        /*01a2*/ 	.byte	0x04
	.zero		1


	//   ....[11]....
        /*01a4*/ 	.word	0x000007e0
        /*01a8*/ 	.word	0x000000ff
        /*01ac*/ 	.word	0x00000058
        /*01b0*/ 	.short	0x0100
        /*01b2*/ 	.byte	0x04
	.zero		1


	//   ....[12]....
        /*01b4*/ 	.word	0x000008d0
        /*01b8*/ 	.word	0x000000ff
        /*01bc*/ 	.word	0x00000060
        /*01c0*/ 	.short	0x0100
        /*01c2*/ 	.byte	0x06
	.zero		1


	//   ....[13]....
        /*01c4*/ 	.word	0x000008e0
        /*01c8*/ 	.word	0x000000ff
        /*01cc*/ 	.word	0x00000068
        /*01d0*/ 	.short	0x0100
        /*01d2*/ 	.byte	0x06
	.zero		1


	//   ....[14]....
        /*01d4*/ 	.word	0x00000a20
        /*01d8*/ 	.word	0x000000ff
        /*01dc*/ 	.word	0x00000070
        /*01e0*/ 	.short	0x0100
        /*01e2*/ 	.byte	0x06
	.zero		1


	//   ....[15]....
        /*01e4*/ 	.word	0x00000a30
        /*01e8*/ 	.word	0x000000ff
        /*01ec*/ 	.word	0x00000080
        /*01f0*/ 	.short	0x0100
        /*01f2*/ 	.byte	0x06
	.zero		1


	//   ....[16]....
        /*01f4*/ 	.word	0x00000a40
        /*01f8*/ 	.word	0x000000ff
        /*01fc*/ 	.word	0x00000078
        /*0200*/ 	.short	0x0100
        /*0202*/ 	.byte	0x06
	.zero		1


	//   ....[17]....
        /*0204*/ 	.word	0x00000a50
        /*0208*/ 	.word	0x000000ff
        /*020c*/ 	.word	0x00000088
        /*0210*/ 	.short	0x0100
        /*0212*/ 	.byte	0x06
	.zero		1


	//   ....[18]....
        /*0214*/ 	.word	0x00000b80
        /*0218*/ 	.word	0x000000ff
        /*021c*/ 	.word	0x00000090
        /*0220*/ 	.short	0x0100
        /*0222*/ 	.byte	0x04
	.zero		1


	//   ....[19]....
        /*0224*/ 	.word	0x00000b90
        /*0228*/ 	.word	0x000000ff
        /*022c*/ 	.word	0x000000b0
        /*0230*/ 	.short	0x0100
        /*0232*/ 	.byte	0x04
	.zero		1


	//   ....[20]....
        /*0234*/ 	.word	0x00000ba0
        /*0238*/ 	.word	0x000000ff
        /*023c*/ 	.word	0x00000098
        /*0240*/ 	.short	0x0100
        /*0242*/ 	.byte	0x04
	.zero		1


	//   ....[21]....
        /*0244*/ 	.word	0x00000bb0
        /*0248*/ 	.word	0x000000ff
        /*024c*/ 	.word	0x000000b8
        /*0250*/ 	.short	0x0100
        /*0252*/ 	.byte	0x04
	.zero		1


	//   ....[22]....
        /*0254*/ 	.word	0x00000bc0
        /*0258*/ 	.word	0x000000ff
        /*025c*/ 	.word	0x000000a0
        /*0260*/ 	.short	0x0100
        /*0262*/ 	.byte	0x04
	.zero		1


	//   ....[23]....
        /*0264*/ 	.word	0x00000bd0
        /*0268*/ 	.word	0x000000ff
        /*026c*/ 	.word	0x000000c0
        /*0270*/ 	.short	0x0100
        /*0272*/ 	.byte	0x04
	.zero		1


	//   ....[24]....
        /*0274*/ 	.word	0x00000be0
        /*0278*/ 	.word	0x000000ff
        /*027c*/ 	.word	0x000000a8
        /*0280*/ 	.short	0x0100
        /*0282*/ 	.byte	0x04
	.zero		1


	//   ....[25]....
        /*0284*/ 	.word	0x00000bf0
        /*0288*/ 	.word	0x000000ff
        /*028c*/ 	.word	0x000000c8
        /*0290*/ 	.short	0x0100
        /*0292*/ 	.byte	0x04
	.zero		1


	//   ....[26]....
        /*0294*/ 	.word	0x00000ce0
        /*0298*/ 	.word	0x000000ff
        /*029c*/ 	.word	0x000000d0
        /*02a0*/ 	.short	0x0100
        /*02a2*/ 	.byte	0x04
	.zero		1


	//   ....[27]....
        /*02a4*/ 	.word	0x00000cf0
        /*02a8*/ 	.word	0x000000ff
        /*02ac*/ 	.word	0x000000e0
        /*02b0*/ 	.short	0x0100
        /*02b2*/ 	.byte	0x04
	.zero		1


	//   ....[28]....
        /*02b4*/ 	.word	0x00000d00
        /*02b8*/ 	.word	0x000000ff
        /*02bc*/ 	.word	0x000000d8
        /*02c0*/ 	.short	0x0100
        /*02c2*/ 	.byte	0x04
	.zero		1


	//   ....[29]....
        /*02c4*/ 	.word	0x00000d10
        /*02c8*/ 	.word	0x000000ff
        /*02cc*/ 	.word	0x000000e8
        /*02d0*/ 	.short	0x0100
        /*02d2*/ 	.byte	0x04
	.zero		1


	//   ....[30]....
        /*02d4*/ 	.word	0x00001a70
        /*02d8*/ 	.word	0x00000000
        /*02dc*/ 	.word	0x000000e0
        /*02e0*/ 	.short	0x010a
        /*02e2*/ 	.byte	0xff
	.zero		1


	//   ....[31]....
        /*02e4*/ 	.word	0x00001aa0
        /*02e8*/ 	.word	0x00000000
        /*02ec*/ 	.word	0x000000d0
        /*02f0*/ 	.short	0x0101
        /*02f2*/ 	.byte	0xff
	.zero		1


	//   ....[32]....
        /*02f4*/ 	.word	0x00001b80
        /*02f8*/ 	.word	0x000000ff
        /*02fc*/ 	.word	0x00000018
        /*0300*/ 	.short	0x010a
        /*0302*/ 	.byte	0x04
	.zero		1


	//   ....[33]....
        /*0304*/ 	.word	0x00001c00
        /*0308*/ 	.word	0x000000ff
        /*030c*/ 	.word	0x00000018
        /*0310*/ 	.short	0x010a
        /*0312*/ 	.byte	0x39
	.zero		1


	//   ....[34]....
        /*0314*/ 	.word	0x00001d40
        /*0318*/ 	.word	0x000000ff
        /*031c*/ 	.word	0x00000018
        /*0320*/ 	.short	0x010a
        /*0322*/ 	.byte	0x04
	.zero		1


	//   ....[35]....
        /*0324*/ 	.word	0x00002150
        /*0328*/ 	.word	0x000000ff
        /*032c*/ 	.word	0x00000068
        /*0330*/ 	.short	0x0101
        /*0332*/ 	.byte	0x16
	.zero		1


	//   ....[36]....
        /*0334*/ 	.word	0x00002170
        /*0338*/ 	.word	0x000000ff
        /*033c*/ 	.word	0x00000018
        /*0340*/ 	.short	0x010a
        /*0342*/ 	.byte	0x04
	.zero		1


	//   ....[37]....
        /*0344*/ 	.word	0x000021f0
        /*0348*/ 	.word	0x000000ff
        /*034c*/ 	.word	0x00000018
        /*0350*/ 	.short	0x010a
        /*0352*/ 	.byte	0x39
	.zero		1


	//   ....[38]....
        /*0354*/ 	.word	0x00002330
        /*0358*/ 	.word	0x000000ff
        /*035c*/ 	.word	0x00000018
        /*0360*/ 	.short	0x010a
        /*0362*/ 	.byte	0x04
	.zero		1


	//   ....[39]....
        /*0364*/ 	.word	0x00002750
        /*0368*/ 	.word	0x00000003
        /*036c*/ 	.word	0x00000070
        /*0370*/ 	.short	0x010a
        /*0372*/ 	.byte	0xff
	.zero		1


	//   ....[40]....
        /*0374*/ 	.word	0x000028a0
        /*0378*/ 	.word	0x00000000
        /*037c*/ 	.word	0x00000000
        /*0380*/ 	.short	0x0101
        /*0382*/ 	.byte	0xff
	.zero		1


	//   ....[41]....
        /*0384*/ 	.word	0x00002e60
        /*0388*/ 	.word	0x000000ff
        /*038c*/ 	.word	0x00000000
        /*0390*/ 	.short	0x010a
        /*0392*/ 	.byte	0x04
	.zero		1


	//   ....[42]....
        /*0394*/ 	.word	0x00002ef0
        /*0398*/ 	.word	0x000000ff
        /*039c*/ 	.word	0x00000000
        /*03a0*/ 	.short	0x010a
        /*03a2*/ 	.byte	0x05
	.zero		1


	//   ....[43]....
        /*03a4*/ 	.word	0x00002f90
        /*03a8*/ 	.word	0x00000000
        /*03ac*/ 	.word	0x00000000
        /*03b0*/ 	.short	0x010a
        /*03b2*/ 	.byte	0xff
	.zero		1


	//   ....[44]....
        /*03b4*/ 	.word	0x000030b0
        /*03b8*/ 	.word	0x00000002
        /*03bc*/ 	.word	0x000000d0
        /*03c0*/ 	.short	0x010a
        /*03c2*/ 	.byte	0xff
	.zero		1


	//   ....[45]....
        /*03c4*/ 	.word	0x00003120
        /*03c8*/ 	.word	0x00000002
        /*03cc*/ 	.word	0x00000000
        /*03d0*/ 	.short	0x0101
        /*03d2*/ 	.byte	0xff
	.zero		1


	//   ....[46]....
        /*03d4*/ 	.word	0x00003140
        /*03d8*/ 	.word	0x000000ff
        /*03dc*/ 	.word	0x00000080
        /*03e0*/ 	.short	0x010a
        /*03e2*/ 	.byte	0x04
	.zero		1


	//   ....[47]....
        /*03e4*/ 	.word	0x00003260
        /*03e8*/ 	.word	0x00000002
        /*03ec*/ 	.word	0x00000070
        /*03f0*/ 	.short	0x010a
        /*03f2*/ 	.byte	0xff
	.zero		1


	//   ....[48]....
        /*03f4*/ 	.word	0x00003360
        /*03f8*/ 	.word	0x00000002
        /*03fc*/ 	.word	0x00000000
        /*0400*/ 	.short	0x0101
        /*0402*/ 	.byte	0xff
	.zero		1


	//   ....[49]....
        /*0404*/ 	.word	0x000033f0
        /*0408*/ 	.word	0x000000ff
        /*040c*/ 	.word	0x00000080
        /*0410*/ 	.short	0x0106
        /*0412*/ 	.byte	0x04
	.zero		1


	//   ....[50]....
        /*0414*/ 	.word	0x00003410
        /*0418*/ 	.word	0x000000ff
        /*041c*/ 	.word	0x00000080
        /*0420*/ 	.short	0x010a
        /*0422*/ 	.byte	0x04
	.zero		1


	//   ....[51]....
        /*0424*/ 	.word	0x000034a0
        /*0428*/ 	.word	0x000000ff
        /*042c*/ 	.word	0x00000080
        /*0430*/ 	.short	0x0106
        /*0432*/ 	.byte	0x07
	.zero		1


	//   ....[52]....
        /*0434*/ 	.word	0x000034e0
        /*0438*/ 	.word	0x00000000
        /*043c*/ 	.word	0x00000080
        /*0440*/ 	.short	0x010a
        /*0442*/ 	.byte	0xff
	.zero		1


	//   ....[53]....
        /*0444*/ 	.word	0x00003a00
        /*0448*/ 	.word	0x00000000
        /*044c*/ 	.word	0x00000070
        /*0450*/ 	.short	0x010a
        /*0452*/ 	.byte	0xff
	.zero		1


	//   ....[54]....
        /*0454*/ 	.word	0x00003b20
        /*0458*/ 	.word	0x00000003
        /*045c*/ 	.word	0x00000000
        /*0460*/ 	.short	0x0101
        /*0462*/ 	.byte	0xff
	.zero		1


	//   ....[55]....
        /*0464*/ 	.word	0x00003b30
        /*0468*/ 	.word	0x000000ff
        /*046c*/ 	.word	0x00000000
        /*0470*/ 	.short	0x010a
        /*0472*/ 	.byte	0x04
	.zero		1


	//   ....[56]....
        /*0474*/ 	.word	0x00003b80
        /*0478*/ 	.word	0x000000ff
        /*047c*/ 	.word	0x000000b0
        /*0480*/ 	.short	0x010a
        /*0482*/ 	.byte	0x05
	.zero		1


	//   ....[57]....
        /*0484*/ 	.word	0x00003c90
        /*0488*/ 	.word	0x000000ff
        /*048c*/ 	.word	0x00000000
        /*0490*/ 	.short	0x010a
        /*0492*/ 	.byte	0x05
	.zero		1


	//   ....[58]....
        /*0494*/ 	.word	0x00003de0
        /*0498*/ 	.word	0x000000ff
        /*049c*/ 	.word	0x00000000
        /*04a0*/ 	.short	0x010a
        /*04a2*/ 	.byte	0x07
	.zero		1


	//   ....[59]....
        /*04a4*/ 	.word	0x00004520
        /*04a8*/ 	.word	0x000000ff
        /*04ac*/ 	.word	0x00000000
        /*04b0*/ 	.short	0x010a
        /*04b2*/ 	.byte	0x04
	.zero		1


	//   ....[60]....
        /*04b4*/ 	.word	0x000045b0
        /*04b8*/ 	.word	0x000000ff
        /*04bc*/ 	.word	0x00000000
        /*04c0*/ 	.short	0x010a
        /*04c2*/ 	.byte	0x05
	.zero		1


	//   ....[61]....
        /*04c4*/ 	.word	0x00004640
        /*04c8*/ 	.word	0x000000ff
        /*04cc*/ 	.word	0x00000000
        /*04d0*/ 	.short	0x010a
        /*04d2*/ 	.byte	0x05
	.zero		1


	//   ....[62]....
        /*04d4*/ 	.word	0x000046d0
        /*04d8*/ 	.word	0x000000ff
        /*04dc*/ 	.word	0x00000000
        /*04e0*/ 	.short	0x010a
        /*04e2*/ 	.byte	0x04
	.zero		1


	//   ....[63]....
        /*04e4*/ 	.word	0x00004b70
        /*04e8*/ 	.word	0x0000000c
        /*04ec*/ 	.word	0x00000070
        /*04f0*/ 	.short	0x010a
        /*04f2*/ 	.byte	0xff
	.zero		1


	//   ....[64]....
        /*04f4*/ 	.word	0x00004ce0
        /*04f8*/ 	.word	0x00000000
        /*04fc*/ 	.word	0x00000000
        /*0500*/ 	.short	0x0101
        /*0502*/ 	.byte	0xff
	.zero		1


	//   ....[65]....
        /*0504*/ 	.word	0x00005160
        /*0508*/ 	.word	0x000000ff
        /*050c*/ 	.word	0x00000068
        /*0510*/ 	.short	0x010a
        /*0512*/ 	.byte	0x18
	.zero		1


	//   ....[66]....
        /*0514*/ 	.word	0x00005320
        /*0518*/ 	.word	0x000000ff
        /*051c*/ 	.word	0x00000048
        /*0520*/ 	.short	0x010a
        /*0522*/ 	.byte	0x04
	.zero		1


	//   ....[67]....
        /*0524*/ 	.word	0x000054f0
        /*0528*/ 	.word	0x000000ff
        /*052c*/ 	.word	0x00000030
        /*0530*/ 	.short	0x010b
        /*0532*/ 	.byte	0x04
	.zero		1


	//   ....[68]....
        /*0534*/ 	.word	0x00005500
        /*0538*/ 	.word	0x000000ff
        /*053c*/ 	.word	0x00000000
        /*0540*/ 	.short	0x0101
        /*0542*/ 	.byte	0x14
	.zero		1


	//   ....[69]....
        /*0544*/ 	.word	0x00005510
        /*0548*/ 	.word	0x000000ff
        /*054c*/ 	.word	0x00000048
        /*0550*/ 	.short	0x010a
        /*0552*/ 	.byte	0x05
	.zero		1


	//   ....[70]....
        /*0554*/ 	.word	0x00005700
        /*0558*/ 	.word	0x000000ff
        /*055c*/ 	.word	0x00000030
        /*0560*/ 	.short	0x010b
        /*0562*/ 	.byte	0x05
	.zero		1


	//   ....[71]....
        /*0564*/ 	.word	0x00005710
        /*0568*/ 	.word	0x000000ff
        /*056c*/ 	.word	0x00000000
        /*0570*/ 	.short	0x0101
        /*0572*/ 	.byte	0x04
	.zero		1


	//   ....[72]....
        /*0574*/ 	.word	0x000057b0
        /*0578*/ 	.word	0x000000ff
        /*057c*/ 	.word	0x00000000
        /*0580*/ 	.short	0x010a
        /*0582*/ 	.byte	0x04
	.zero		1


	//   ....[73]....
        /*0584*/ 	.word	0x00005840
        /*0588*/ 	.word	0x000000ff
        /*058c*/ 	.word	0x00000000
        /*0590*/ 	.short	0x010a
        /*0592*/ 	.byte	0x05
	.zero		1


	//   ....[74]....
        /*0594*/ 	.word	0x000058e0
        /*0598*/ 	.word	0x00000000
        /*059c*/ 	.word	0x00000000
        /*05a0*/ 	.short	0x010a
        /*05a2*/ 	.byte	0xff
	.zero		1


	//   ....[75]....
        /*05a4*/ 	.word	0x00005c50
        /*05a8*/ 	.word	0x00000000
        /*05ac*/ 	.word	0x00000070
        /*05b0*/ 	.short	0x010a
        /*05b2*/ 	.byte	0xff
	.zero		1


	//   ....[76]....
        /*05b4*/ 	.word	0x00005d20
        /*05b8*/ 	.word	0x00000000
        /*05bc*/ 	.word	0x00000000
        /*05c0*/ 	.short	0x0101
        /*05c2*/ 	.byte	0xff
	.zero		1


	//   ....[77]....
        /*05c4*/ 	.word	0x00006970
        /*05c8*/ 	.word	0x00000002
        /*05cc*/ 	.word	0x00000030
        /*05d0*/ 	.short	0x010a
        /*05d2*/ 	.byte	0xff
	.zero		1


	//   ....[78]....
        /*05d4*/ 	.word	0x000069b0
        /*05d8*/ 	.word	0x00000047
        /*05dc*/ 	.word	0x00000090
        /*05e0*/ 	.short	0x010a
        /*05e2*/ 	.byte	0xff
	.zero		1


	//   ....[79]....
        /*05e4*/ 	.word	0x00006aa0
        /*05e8*/ 	.word	0x00000002
        /*05ec*/ 	.word	0x00000030
        /*05f0*/ 	.short	0x010a
        /*05f2*/ 	.byte	0xff
	.zero		1


	//   ....[80]....
        /*05f4*/ 	.word	0x00006cd0
        /*05f8*/ 	.word	0x00000047
        /*05fc*/ 	.word	0x00000090
        /*0600*/ 	.short	0x010a
        /*0602*/ 	.byte	0xff
	.zero		1


	//   ....[81]....
        /*0604*/ 	.word	0x00007570
        /*0608*/ 	.word	0x00000000
        /*060c*/ 	.word	0x00000000
        /*0610*/ 	.short	0x0101
        /*0612*/ 	.byte	0xff
	.zero		1


	//   ....[82]....
        /*0614*/ 	.word	0x00007580
        /*0618*/ 	.word	0x00000002
        /*061c*/ 	.word	0x00000030
        /*0620*/ 	.short	0x010a
        /*0622*/ 	.byte	0xff
	.zero		1


	//   ....[83]....
        /*0624*/ 	.word	0x00007650
        /*0628*/ 	.word	0x00000002
        /*062c*/ 	.word	0x00000030
        /*0630*/ 	.short	0x010a
        /*0632*/ 	.byte	0xff
	.zero		1


	//   ....[84]....
        /*0634*/ 	.word	0x00007c50
        /*0638*/ 	.word	0x000000ff
        /*063c*/ 	.word	0x00000000
        /*0640*/ 	.short	0x0101
        /*0642*/ 	.byte	0x04
	.zero		1


	//   ....[85]....
        /*0644*/ 	.word	0x00008040
        /*0648*/ 	.word	0x00000000
        /*064c*/ 	.word	0x00000000
        /*0650*/ 	.short	0x0101
        /*0652*/ 	.byte	0xff
	.zero		1


	//   ....[86]....
        /*0654*/ 	.word	0x000082f0
        /*0658*/ 	.word	0x000000ff
        /*065c*/ 	.word	0x00000000
        /*0660*/ 	.short	0x0101
        /*0662*/ 	.byte	0x04
	.zero		1


	//   ....[87]....
        /*0664*/ 	.word	0x00008310
        /*0668*/ 	.word	0x00000000
        /*066c*/ 	.word	0x000000e0
        /*0670*/ 	.short	0x010a
        /*0672*/ 	.byte	0xff
	.zero		1


	//   ....[88]....
        /*0674*/ 	.word	0x00008370
        /*0678*/ 	.word	0x00000000
        /*067c*/ 	.word	0x00000018
        /*0680*/ 	.short	0x010a
        /*0682*/ 	.byte	0xff
	.zero		1


	//   ....[89]....
        /*0684*/ 	.word	0x000083d0
        /*0688*/ 	.word	0x00000000
        /*068c*/ 	.word	0x00000018
        /*0690*/ 	.short	0x010a
        /*0692*/ 	.byte	0xff
	.zero		1


	//   ....[90]....
        /*0694*/ 	.word	0x00008420
        /*0698*/ 	.word	0x00000003
        /*069c*/ 	.word	0x00000070
        /*06a0*/ 	.short	0x010a
        /*06a2*/ 	.byte	0xff
	.zero		1


	//   ....[91]....
        /*06a4*/ 	.word	0x00008480
        /*06a8*/ 	.word	0x00000000
        /*06ac*/ 	.word	0x00000000
        /*06b0*/ 	.short	0x010a
        /*06b2*/ 	.byte	0xff
	.zero		1


	//   ....[92]....
        /*06b4*/ 	.word	0x000084e0
        /*06b8*/ 	.word	0x00000000
        /*06bc*/ 	.word	0x00000000
        /*06c0*/ 	.short	0x010a
        /*06c2*/ 	.byte	0xff
	.zero		1


	//   ....[93]....
        /*06c4*/ 	.word	0x00008530
        /*06c8*/ 	.word	0x00000002
        /*06cc*/ 	.word	0x000000d0
        /*06d0*/ 	.short	0x010a
        /*06d2*/ 	.byte	0xff
	.zero		1


	//   ....[94]....
        /*06d4*/ 	.word	0x00008590
        /*06d8*/ 	.word	0x00000002
        /*06dc*/ 	.word	0x00000080
        /*06e0*/ 	.short	0x010a
        /*06e2*/ 	.byte	0xff
	.zero		1


	//   ....[95]....
        /*06e4*/ 	.word	0x000085e0
        /*06e8*/ 	.word	0x00000002
        /*06ec*/ 	.word	0x00000070
        /*06f0*/ 	.short	0x010a
        /*06f2*/ 	.byte	0xff
	.zero		1


	//   ....[96]....
        /*06f4*/ 	.word	0x00008640
        /*06f8*/ 	.word	0x00000000
        /*06fc*/ 	.word	0x00000080
        /*0700*/ 	.short	0x010a
        /*0702*/ 	.byte	0xff
	.zero		1


	//   ....[97]....
        /*0704*/ 	.word	0x00008690
        /*0708*/ 	.word	0x00000000
        /*070c*/ 	.word	0x00000070
        /*0710*/ 	.short	0x010a
        /*0712*/ 	.byte	0xff
	.zero		1


	//   ....[98]....
        /*0714*/ 	.word	0x00008700
        /*0718*/ 	.word	0x00000002
        /*071c*/ 	.word	0x000000b0
        /*0720*/ 	.short	0x010a
        /*0722*/ 	.byte	0xff
	.zero		1


	//   ....[99]....
        /*0724*/ 	.word	0x00008760
        /*0728*/ 	.word	0x00000000
        /*072c*/ 	.word	0x00000000
        /*0730*/ 	.short	0x010a
        /*0732*/ 	.byte	0xff
	.zero		1


	//   ....[100]....
        /*0734*/ 	.word	0x000087c0
        /*0738*/ 	.word	0x00000000
        /*073c*/ 	.word	0x00000000
        /*0740*/ 	.short	0x010a
        /*0742*/ 	.byte	0xff
	.zero		1


	//   ....[101]....
        /*0744*/ 	.word	0x00008820
        /*0748*/ 	.word	0x00000000
        /*074c*/ 	.word	0x00000000
        /*0750*/ 	.short	0x010a
        /*0752*/ 	.byte	0xff
	.zero		1


	//   ....[102]....
        /*0754*/ 	.word	0x00008880
        /*0758*/ 	.word	0x00000000
        /*075c*/ 	.word	0x00000000
        /*0760*/ 	.short	0x010a
        /*0762*/ 	.byte	0xff
	.zero		1


	//   ....[103]....
        /*0764*/ 	.word	0x000088e0
        /*0768*/ 	.word	0x00000000
        /*076c*/ 	.word	0x00000000
        /*0770*/ 	.short	0x010a
        /*0772*/ 	.byte	0xff
	.zero		1


	//   ....[104]....
        /*0774*/ 	.word	0x00008930
        /*0778*/ 	.word	0x0000000c
        /*077c*/ 	.word	0x00000070
        /*0780*/ 	.short	0x010a
        /*0782*/ 	.byte	0xff
	.zero		1


	//   ....[105]....
        /*0784*/ 	.word	0x00008990
        /*0788*/ 	.word	0x00000000
        /*078c*/ 	.word	0x00000068
        /*0790*/ 	.short	0x010a
        /*0792*/ 	.byte	0xff
	.zero		1


	//   ....[106]....
        /*0794*/ 	.word	0x000089f0
        /*0798*/ 	.word	0x00000000
        /*079c*/ 	.word	0x00000048
        /*07a0*/ 	.short	0x010a
        /*07a2*/ 	.byte	0xff
	.zero		1


	//   ....[107]....
        /*07a4*/ 	.word	0x00008a50
        /*07a8*/ 	.word	0x00000006
        /*07ac*/ 	.word	0x00000048
        /*07b0*/ 	.short	0x010a
        /*07b2*/ 	.byte	0xff
	.zero		1


	//   ....[108]....
        /*07b4*/ 	.word	0x00008ab0
        /*07b8*/ 	.word	0x00000000
        /*07bc*/ 	.word	0x00000000
        /*07c0*/ 	.short	0x010a
        /*07c2*/ 	.byte	0xff
	.zero		1


	//   ....[109]....
        /*07c4*/ 	.word	0x00008b10
        /*07c8*/ 	.word	0x00000000
        /*07cc*/ 	.word	0x00000000
        /*07d0*/ 	.short	0x010a
        /*07d2*/ 	.byte	0xff
	.zero		1


	//   ....[110]....
        /*07d4*/ 	.word	0x00008b60
        /*07d8*/ 	.word	0x00000000
        /*07dc*/ 	.word	0x00000070
        /*07e0*/ 	.short	0x010a
        /*07e2*/ 	.byte	0xff
	.zero		1


	//   ....[111]....
        /*07e4*/ 	.word	0x00008bb0
        /*07e8*/ 	.word	0x00000002
        /*07ec*/ 	.word	0x00000030
        /*07f0*/ 	.short	0x010a
        /*07f2*/ 	.byte	0xff
	.zero		1


	//   ....[112]....
        /*07f4*/ 	.word	0x00008c00
        /*07f8*/ 	.word	0x00000047
        /*07fc*/ 	.word	0x00000090
        /*0800*/ 	.short	0x010a
        /*0802*/ 	.byte	0xff
	.zero		1


	//   ....[113]....
        /*0804*/ 	.word	0x00008c50
        /*0808*/ 	.word	0x00000002
        /*080c*/ 	.word	0x00000030
        /*0810*/ 	.short	0x010a
        /*0812*/ 	.byte	0xff
	.zero		1


	//----- nvinfo : EIATTR_NUM_MBARRIERS
	.align		4
.L_47:
        /*0814*/ 	.byte	0x03, 0x38
        /*0816*/ 	.short	0x001e


	//----- nvinfo : EIATTR_EXIT_INSTR_OFFSETS
	.align		4
        /*0818*/ 	.byte	0x04, 0x1c
        /*081a*/ 	.short	(.L_49 - .L_48)


	//   ....[0]....
.L_48:
        /*081c*/ 	.word	0x00002fc0


	//   ....[1]....
        /*0820*/ 	.word	0x000034b0


	//   ....[2]....
        /*0824*/ 	.word	0x00003510


	//   ....[3]....
        /*0828*/ 	.word	0x00004940


	//   ....[4]....
        /*082c*/ 	.word	0x00005910


	//   ....[5]....
        /*0830*/ 	.word	0x00005950


	//   ....[6]....
        /*0834*/ 	.word	0x000081e0


	//   ....[7]....
        /*0838*/ 	.word	0x00008260


	//   ....[8]....
        /*083c*/ 	.word	0x00008290


	//   ....[9]....
        /*0840*/ 	.word	0x00008300


	//----- nvinfo : EIATTR_MAX_THREADS
	.align		4
.L_49:
        /*0844*/ 	.byte	0x04, 0x05
        /*0846*/ 	.short	(.L_51 - .L_50)
.L_50:
        /*0848*/ 	.word	0x00000100
        /*084c*/ 	.word	0x00000001
        /*0850*/ 	.word	0x00000001


	//----- nvinfo : EIATTR_CRS_STACK_SIZE
	.align		4
.L_51:
        /*0854*/ 	.byte	0x04, 0x1e
        /*0856*/ 	.short	(.L_53 - .L_52)
.L_52:
        /*0858*/ 	.word	0x00000000


	//----- nvinfo : EIATTR_CBANK_PARAM_SIZE
	.align		4
.L_53:
        /*085c*/ 	.byte	0x03, 0x19
        /*085e*/ 	.short	0x0800


	//----- nvinfo : EIATTR_PARAM_CBANK
	.align		4
        /*0860*/ 	.byte	0x04, 0x0a
        /*0862*/ 	.short	(.L_55 - .L_54)
	.align		4
.L_54:
        /*0864*/ 	.word	index@(.nv.constant0._ZN7cutlass13device_kernelINS_4gemm6kernel13GemmUniversalIN4cute5tupleIJiiiiEEENS1_10collective13CollectiveMmaINS1_35MainloopSm100TmaUmmaWarpSpecializedILi3ELi2ELi4ENS5_IJNS4_1CILi4EEENSA_ILi2EEENSA_ILi1EEEEEEEENS5_IJNSA_ILi64EEESG_NSA_ILi128EEEEEENS_10tfloat32_tENS5_IJlSD_lEEESJ_SK_NS4_8TiledMMAINS4_8MMA_AtomIJNS4_17SM100_MMA_TF32_SSISJ_SJ_fLi64ELi64ELNS4_4UMMA5MajorE0ELSP_0ELNSO_7ScaleInE0ELSQ_0EEEEEENS4_6LayoutINS5_IJSD_SD_SD_EEENS5_IJNSA_ILi0EEESV_SV_EEEEENS5_IJNS4_10UnderscoreESY_SY_EEEEENS4_23SM90_TMA_LOAD_MULTICASTENS4_14ComposedLayoutINS4_7SwizzleILi3ELi4ELi3EEENS4_18smem_ptr_flag_bitsILi32EEENST_INS5_IJNSA_ILi8EEENSA_ILi32EEEEEENS5_IJS18_SD_EEEEEEEvNS4_8identityES11_S1C_vS1D_EENS_8epilogue10collective18CollectiveEpilogueINS1F_23Sm100TmaWarpSpecializedILi3ELi2ELi16ELb1ELb0EEEJSI_NS5_IJNST_ISG_SD_EENST_IS18_SD_EEEEESJ_SK_SJ_SK_NS1F_6fusion15FusionCallbacksIS1J_NS1N_17LinearCombinationISJ_fSJ_fLNS_15FloatRoundStyleE2EEESI_S1M_JEEENS4_5SM1004TMEM4LOAD26SM100_TMEM_LOAD_16dp128b8xENS4_13SM90_TMA_LOADES1C_NS4_17SM75_U32x4_LDSM_NENS4_14SM90_TMA_STOREES1C_NS4_17SM90_U32x4_STSM_NENS4_39AutoVectorizingCopyWithAssumedAlignmentILi128EEEEEEvvEEEEvNT_6ParamsE)
        /*0868*/ 	.short	0x0380
        /*086a*/ 	.short	0x0800


	//----- nvinfo : EIATTR_SW_WAR
	.align		4
.L_55:
        /*086c*/ 	.byte	0x04, 0x36
        /*086e*/ 	.short	(.L_57 - .L_56)
.L_56:
        /*0870*/ 	.word	0x00000008
.L_57:


//--------------------- .nv.callgraph             --------------------------
	.section	.nv.callgraph,"",@"SHT_CUDA_CALLGRAPH"
	.align	4
	.sectionentsize	8
	.align		4
        /*0000*/ 	.word	0x00000000
	.align		4
        /*0004*/ 	.word	0xffffffff
	.align		4
        /*0008*/ 	.word	index@(_ZN7cutlass13device_kernelINS_4gemm6kernel13GemmUniversalIN4cute5tupleIJiiiiEEENS1_10collective13CollectiveMmaINS1_35MainloopSm100TmaUmmaWarpSpecializedILi3ELi2ELi4ENS5_IJNS4_1CILi4EEENSA_ILi2EEENSA_ILi1EEEEEEEENS5_IJNSA_ILi64EEESG_NSA_ILi128EEEEEENS_10tfloat32_tENS5_IJlSD_lEEESJ_SK_NS4_8TiledMMAINS4_8MMA_AtomIJNS4_17SM100_MMA_TF32_SSISJ_SJ_fLi64ELi64ELNS4_4UMMA5MajorE0ELSP_0ELNSO_7ScaleInE0ELSQ_0EEEEEENS4_6LayoutINS5_IJSD_SD_SD_EEENS5_IJNSA_ILi0EEESV_SV_EEEEENS5_IJNS4_10UnderscoreESY_SY_EEEEENS4_23SM90_TMA_LOAD_MULTICASTENS4_14ComposedLayoutINS4_7SwizzleILi3ELi4ELi3EEENS4_18smem_ptr_flag_bitsILi32EEENST_INS5_IJNSA_ILi8EEENSA_ILi32EEEEEENS5_IJS18_SD_EEEEEEEvNS4_8identityES11_S1C_vS1D_EENS_8epilogue10collective18CollectiveEpilogueINS1F_23Sm100TmaWarpSpecializedILi3ELi2ELi16ELb1ELb0EEEJSI_NS5_IJNST_ISG_SD_EENST_IS18_SD_EEEEESJ_SK_SJ_SK_NS1F_6fusion15FusionCallbacksIS1J_NS1N_17LinearCombinationISJ_fSJ_fLNS_15FloatRoundStyleE2EEESI_S1M_JEEENS4_5SM1004TMEM4LOAD26SM100_TMEM_LOAD_16dp128b8xENS4_13SM90_TMA_LOADES1C_NS4_17SM75_U32x4_LDSM_NENS4_14SM90_TMA_STOREES1C_NS4_17SM90_U32x4_STSM_NENS4_39AutoVectorizingCopyWithAssumedAlignmentILi128EEEEEEvvEEEEvNT_6ParamsE)
	.align		4
        /*000c*/ 	.word	index@(__assertfail)
	.align		4
        /*0010*/ 	.word	0x00000000
	.align		4
        /*0014*/ 	.word	0xfffffffe
	.align		4
        /*0018*/ 	.word	0x00000000
	.align		4
        /*001c*/ 	.word	0xfffffffd
	.align		4
        /*0020*/ 	.word	0x00000000
	.align		4
        /*0024*/ 	.word	0xfffffffc


//--------------------- .nv.constant4             --------------------------
	.section	.nv.constant4,"a",@progbits
	.align	8
	.align		8
.nv.constant4:
        /*0000*/ 	.dword	__assertfail
	.align		8
        /*0008*/ 	.dword	__unnamed_1
	.align		8
        /*0010*/ 	.dword	__unnamed_2
	.align		8
        /*0018*/ 	.dword	_ZN40_INTERNAL_985007bf_4_k_cu_d9b54a6d_189274cuda3std3__45__cpo5beginE
	.align		8
        /*0020*/ 	.dword	_ZN40_INTERNAL_985007bf_4_k_cu_d9b54a6d_189274cuda3std3__45__cpo3endE
	.align		8
        /*0028*/ 	.dword	_ZN40_INTERNAL_985007bf_4_k_cu_d9b54a6d_189274cuda3std3__45__cpo6cbeginE
	.align		8
        /*0030*/ 	.dword	_ZN40_INTERNAL_985007bf_4_k_cu_d9b54a6d_189274cuda3std3__45__cpo4cendE
	.align		8
        /*0038*/ 	.dword	_ZN40_INTERNAL_985007bf_4_k_cu_d9b54a6d_189274cuda3std3__442_GLOBAL__N__985007bf_4_k_cu_d9b54a6d_189276ignoreE
	.align		8
        /*0040*/ 	.dword	_ZN40_INTERNAL_985007bf_4_k_cu_d9b54a6d_189274cuda3std3__419piecewise_constructE
	.align		8
        /*0048*/ 	.dword	_ZN40_INTERNAL_985007bf_4_k_cu_d9b54a6d_189274cuda3std3__48in_placeE
	.align		8
        /*0050*/ 	.dword	_ZN40_INTERNAL_985007bf_4_k_cu_d9b54a6d_189274cuda3std6ranges3__45__cpo4swapE
	.align		8
        /*0058*/ 	.dword	_ZN40_INTERNAL_985007bf_4_k_cu_d9b54a6d_189274cuda3std6ranges3__45__cpo9iter_moveE
	.align		8
        /*0060*/ 	.dword	_ZN40_INTERNAL_985007bf_4_k_cu_d9b54a6d_189274cute7productE
	.align		8
        /*0068*/ 	.dword	_ZN40_INTERNAL_985007bf_4_k_cu_d9b54a6d_189274cute1_E
	.align		8
        /*0070*/ 	.dword	$str$25
	.align		8
        /*0078*/ 	.dword	$str$26
	.align		8
        /*0080*/ 	.dword	$str$27
	.align		8
        /*0088*/ 	.dword	$str$28


//--------------------- .text._ZN7cutlass13device_kernelINS_4gemm6kernel13GemmUniversalIN4cute5tupleIJiiiiEEENS1_10collective13CollectiveMmaINS1_35MainloopSm100TmaUmmaWarpSpecializedILi3ELi2ELi4ENS5_IJNS4_1CILi4EEENSA_ILi2EEENSA_ILi1EEEEEEEENS5_IJNSA_ILi64EEESG_NSA_ILi128EEEEEENS_10tfloat32_tENS5_IJlSD_lEEESJ_SK_NS4_8TiledMMAINS4_8MMA_AtomIJNS4_17SM100_MMA_TF32_SSISJ_SJ_fLi64ELi64ELNS4_4UMMA5MajorE0ELSP_0ELNSO_7ScaleInE0ELSQ_0EEEEEENS4_6LayoutINS5_IJSD_SD_SD_EEENS5_IJNSA_ILi0EEESV_SV_EEEEENS5_IJNS4_10UnderscoreESY_SY_EEEEENS4_23SM90_TMA_LOAD_MULTICASTENS4_14ComposedLayoutINS4_7SwizzleILi3ELi4ELi3EEENS4_18smem_ptr_flag_bitsILi32EEENST_INS5_IJNSA_ILi8EEENSA_ILi32EEEEEENS5_IJS18_SD_EEEEEEEvNS4_8identityES11_S1C_vS1D_EENS_8epilogue10collective18CollectiveEpilogueINS1F_23Sm100TmaWarpSpecializedILi3ELi2ELi16ELb1ELb0EEEJSI_NS5_IJNST_ISG_SD_EENST_IS18_SD_EEEEESJ_SK_SJ_SK_NS1F_6fusion15FusionCallbacksIS1J_NS1N_17LinearCombinationISJ_fSJ_fLNS_15FloatRoundStyleE2EEESI_S1M_JEEENS4_5SM1004TMEM4LOAD26SM100_TMEM_LOAD_16dp128b8xENS4_13SM90_TMA_LOADES1C_NS4_17SM75_U32x4_LDSM_NENS4_14SM90_TMA_STOREES1C_NS4_17SM90_U32x4_STSM_NENS4_39AutoVectorizingCopyWithAssumedAlignmentILi128EEEEEEvvEEEEvNT_6ParamsE --------------------------
	.section	.text._ZN7cutlass13device_kernelINS_4gemm6kernel13GemmUniversalIN4cute5tupleIJiiiiEEENS1_10collective13CollectiveMmaINS1_35MainloopSm100TmaUmmaWarpSpecializedILi3ELi2ELi4ENS5_IJNS4_1CILi4EEENSA_ILi2EEENSA_ILi1EEEEEEEENS5_IJNSA_ILi64EEESG_NSA_ILi128EEEEEENS_10tfloat32_tENS5_IJlSD_lEEESJ_SK_NS4_8TiledMMAINS4_8MMA_AtomIJNS4_17SM100_MMA_TF32_SSISJ_SJ_fLi64ELi64ELNS4_4UMMA5MajorE0ELSP_0ELNSO_7ScaleInE0ELSQ_0EEEEEENS4_6LayoutINS5_IJSD_SD_SD_EEENS5_IJNSA_ILi0EEESV_SV_EEEEENS5_IJNS4_10UnderscoreESY_SY_EEEEENS4_23SM90_TMA_LOAD_MULTICASTENS4_14ComposedLayoutINS4_7SwizzleILi3ELi4ELi3EEENS4_18smem_ptr_flag_bitsILi32EEENST_INS5_IJNSA_ILi8EEENSA_ILi32EEEEEENS5_IJS18_SD_EEEEEEEvNS4_8identityES11_S1C_vS1D_EENS_8epilogue10collective18CollectiveEpilogueINS1F_23Sm100TmaWarpSpecializedILi3ELi2ELi16ELb1ELb0EEEJSI_NS5_IJNST_ISG_SD_EENST_IS18_SD_EEEEESJ_SK_SJ_SK_NS1F_6fusion15FusionCallbacksIS1J_NS1N_17LinearCombinationISJ_fSJ_fLNS_15FloatRoundStyleE2EEESI_S1M_JEEENS4_5SM1004TMEM4LOAD26SM100_TMEM_LOAD_16dp128b8xENS4_13SM90_TMA_LOADES1C_NS4_17SM75_U32x4_LDSM_NENS4_14SM90_TMA_STOREES1C_NS4_17SM90_U32x4_STSM_NENS4_39AutoVectorizingCopyWithAssumedAlignmentILi128EEEEEEvvEEEEvNT_6ParamsE,"ax",@progbits
	.align	128
.text._ZN7cutlass13device_kernelINS_4gemm6kernel13GemmUniversalIN4cute5tupleIJiiiiEEENS1_10collective13CollectiveMmaINS1_35MainloopSm100TmaUmmaWarpSpecializedILi3ELi2ELi4ENS5_IJNS4_1CILi4EEENSA_ILi2EEENSA_ILi1EEEEEEEENS5_IJNSA_ILi64EEESG_NSA_ILi128EEEEEENS_10tfloat32_tENS5_IJlSD_lEEESJ_SK_NS4_8TiledMMAINS4_8MMA_AtomIJNS4_17SM100_MMA_TF32_SSISJ_SJ_fLi64ELi64ELNS4_4UMMA5MajorE0ELSP_0ELNSO_7ScaleInE0ELSQ_0EEEEEENS4_6LayoutINS5_IJSD_SD_SD_EEENS5_IJNSA_ILi0EEESV_SV_EEEEENS5_IJNS4_10UnderscoreESY_SY_EEEEENS4_23SM90_TMA_LOAD_MULTICASTENS4_14ComposedLayoutINS4_7SwizzleILi3ELi4ELi3EEENS4_18smem_ptr_flag_bitsILi32EEENST_INS5_IJNSA_ILi8EEENSA_ILi32EEEEEENS5_IJS18_SD_EEEEEEEvNS4_8identityES11_S1C_vS1D_EENS_8epilogue10collective18CollectiveEpilogueINS1F_23Sm100TmaWarpSpecializedILi3ELi2ELi16ELb1ELb0EEEJSI_NS5_IJNST_ISG_SD_EENST_IS18_SD_EEEEESJ_SK_SJ_SK_NS1F_6fusion15FusionCallbacksIS1J_NS1N_17LinearCombinationISJ_fSJ_fLNS_15FloatRoundStyleE2EEESI_S1M_JEEENS4_5SM1004TMEM4LOAD26SM100_TMEM_LOAD_16dp128b8xENS4_13SM90_TMA_LOADES1C_NS4_17SM75_U32x4_LDSM_NENS4_14SM90_TMA_STOREES1C_NS4_17SM90_U32x4_STSM_NENS4_39AutoVectorizingCopyWithAssumedAlignmentILi128EEEEEEvvEEEEvNT_6ParamsE:
        .type           _ZN7cutlass13device_kernelINS_4gemm6kernel13GemmUniversalIN4cute5tupleIJiiiiEEENS1_10collective13CollectiveMmaINS1_35MainloopSm100TmaUmmaWarpSpecializedILi3ELi2ELi4ENS5_IJNS4_1CILi4EEENSA_ILi2EEENSA_ILi1EEEEEEEENS5_IJNSA_ILi64EEESG_NSA_ILi128EEEEEENS_10tfloat32_tENS5_IJlSD_lEEESJ_SK_NS4_8TiledMMAINS4_8MMA_AtomIJNS4_17SM100_MMA_TF32_SSISJ_SJ_fLi64ELi64ELNS4_4UMMA5MajorE0ELSP_0ELNSO_7ScaleInE0ELSQ_0EEEEEENS4_6LayoutINS5_IJSD_SD_SD_EEENS5_IJNSA_ILi0EEESV_SV_EEEEENS5_IJNS4_10UnderscoreESY_SY_EEEEENS4_23SM90_TMA_LOAD_MULTICASTENS4_14ComposedLayoutINS4_7SwizzleILi3ELi4ELi3EEENS4_18smem_ptr_flag_bitsILi32EEENST_INS5_IJNSA_ILi8EEENSA_ILi32EEEEEENS5_IJS18_SD_EEEEEEEvNS4_8identityES11_S1C_vS1D_EENS_8epilogue10collective18CollectiveEpilogueINS1F_23Sm100TmaWarpSpecializedILi3ELi2ELi16ELb1ELb0EEEJSI_NS5_IJNST_ISG_SD_EENST_IS18_SD_EEEEESJ_SK_SJ_SK_NS1F_6fusion15FusionCallbacksIS1J_NS1N_17LinearCombinationISJ_fSJ_fLNS_15FloatRoundStyleE2EEESI_S1M_JEEENS4_5SM1004TMEM4LOAD26SM100_TMEM_LOAD_16dp128b8xENS4_13SM90_TMA_LOADES1C_NS4_17SM75_U32x4_LDSM_NENS4_14SM90_TMA_STOREES1C_NS4_17SM90_U32x4_STSM_NENS4_39AutoVectorizingCopyWithAssumedAlignmentILi128EEEEEEvvEEEEvNT_6ParamsE,@function
        .size           _ZN7cutlass13device_kernelINS_4gemm6kernel13GemmUniversalIN4cute5tupleIJiiiiEEENS1_10collective13CollectiveMmaINS1_35MainloopSm100TmaUmmaWarpSpecializedILi3ELi2ELi4ENS5_IJNS4_1CILi4EEENSA_ILi2EEENSA_ILi1EEEEEEEENS5_IJNSA_ILi64EEESG_NSA_ILi128EEEEEENS_10tfloat32_tENS5_IJlSD_lEEESJ_SK_NS4_8TiledMMAINS4_8MMA_AtomIJNS4_17SM100_MMA_TF32_SSISJ_SJ_fLi64ELi64ELNS4_4UMMA5MajorE0ELSP_0ELNSO_7ScaleInE0ELSQ_0EEEEEENS4_6LayoutINS5_IJSD_SD_SD_EEENS5_IJNSA_ILi0EEESV_SV_EEEEENS5_IJNS4_10UnderscoreESY_SY_EEEEENS4_23SM90_TMA_LOAD_MULTICASTENS4_14ComposedLayoutINS4_7SwizzleILi3ELi4ELi3EEENS4_18smem_ptr_flag_bitsILi32EEENST_INS5_IJNSA_ILi8EEENSA_ILi32EEEEEENS5_IJS18_SD_EEEEEEEvNS4_8identityES11_S1C_vS1D_EENS_8epilogue10collective18CollectiveEpilogueINS1F_23Sm100TmaWarpSpecializedILi3ELi2ELi16ELb1ELb0EEEJSI_NS5_IJNST_ISG_SD_EENST_IS18_SD_EEEEESJ_SK_SJ_SK_NS1F_6fusion15FusionCallbacksIS1J_NS1N_17LinearCombinationISJ_fSJ_fLNS_15FloatRoundStyleE2EEESI_S1M_JEEENS4_5SM1004TMEM4LOAD26SM100_TMEM_LOAD_16dp128b8xENS4_13SM90_TMA_LOADES1C_NS4_17SM75_U32x4_LDSM_NENS4_14SM90_TMA_STOREES1C_NS4_17SM90_U32x4_STSM_NENS4_39AutoVectorizingCopyWithAssumedAlignmentILi128EEEEEEvvEEEEvNT_6ParamsE,(.L_x_162 - _ZN7cutlass13device_kernelINS_4gemm6kernel13GemmUniversalIN4cute5tupleIJiiiiEEENS1_10collective13CollectiveMmaINS1_35MainloopSm100TmaUmmaWarpSpecializedILi3ELi2ELi4ENS5_IJNS4_1CILi4EEENSA_ILi2EEENSA_ILi1EEEEEEEENS5_IJNSA_ILi64EEESG_NSA_ILi128EEEEEENS_10tfloat32_tENS5_IJlSD_lEEESJ_SK_NS4_8TiledMMAINS4_8MMA_AtomIJNS4_17SM100_MMA_TF32_SSISJ_SJ_fLi64ELi64ELNS4_4UMMA5MajorE0ELSP_0ELNSO_7ScaleInE0ELSQ_0EEEEEENS4_6LayoutINS5_IJSD_SD_SD_EEENS5_IJNSA_ILi0EEESV_SV_EEEEENS5_IJNS4_10UnderscoreESY_SY_EEEEENS4_23SM90_TMA_LOAD_MULTICASTENS4_14ComposedLayoutINS4_7SwizzleILi3ELi4ELi3EEENS4_18smem_ptr_flag_bitsILi32EEENST_INS5_IJNSA_ILi8EEENSA_ILi32EEEEEENS5_IJS18_SD_EEEEEEEvNS4_8identityES11_S1C_vS1D_EENS_8epilogue10collective18CollectiveEpilogueINS1F_23Sm100TmaWarpSpecializedILi3ELi2ELi16ELb1ELb0EEEJSI_NS5_IJNST_ISG_SD_EENST_IS18_SD_EEEEESJ_SK_SJ_SK_NS1F_6fusion15FusionCallbacksIS1J_NS1N_17LinearCombinationISJ_fSJ_fLNS_15FloatRoundStyleE2EEESI_S1M_JEEENS4_5SM1004TMEM4LOAD26SM100_TMEM_LOAD_16dp128b8xENS4_13SM90_TMA_LOADES1C_NS4_17SM75_U32x4_LDSM_NENS4_14SM90_TMA_STOREES1C_NS4_17SM90_U32x4_STSM_NENS4_39AutoVectorizingCopyWithAssumedAlignmentILi128EEEEEEvvEEEEvNT_6ParamsE)
        .other          _ZN7cutlass13device_kernelINS_4gemm6kernel13GemmUniversalIN4cute5tupleIJiiiiEEENS1_10collective13CollectiveMmaINS1_35MainloopSm100TmaUmmaWarpSpecializedILi3ELi2ELi4ENS5_IJNS4_1CILi4EEENSA_ILi2EEENSA_ILi1EEEEEEEENS5_IJNSA_ILi64EEESG_NSA_ILi128EEEEEENS_10tfloat32_tENS5_IJlSD_lEEESJ_SK_NS4_8TiledMMAINS4_8MMA_AtomIJNS4_17SM100_MMA_TF32_SSISJ_SJ_fLi64ELi64ELNS4_4UMMA5MajorE0ELSP_0ELNSO_7ScaleInE0ELSQ_0EEEEEENS4_6LayoutINS5_IJSD_SD_SD_EEENS5_IJNSA_ILi0EEESV_SV_EEEEENS5_IJNS4_10UnderscoreESY_SY_EEEEENS4_23SM90_TMA_LOAD_MULTICASTENS4_14ComposedLayoutINS4_7SwizzleILi3ELi4ELi3EEENS4_18smem_ptr_flag_bitsILi32EEENST_INS5_IJNSA_ILi8EEENSA_ILi32EEEEEENS5_IJS18_SD_EEEEEEEvNS4_8identityES11_S1C_vS1D_EENS_8epilogue10collective18CollectiveEpilogueINS1F_23Sm100TmaWarpSpecializedILi3ELi2ELi16ELb1ELb0EEEJSI_NS5_IJNST_ISG_SD_EENST_IS18_SD_EEEEESJ_SK_SJ_SK_NS1F_6fusion15FusionCallbacksIS1J_NS1N_17LinearCombinationISJ_fSJ_fLNS_15FloatRoundStyleE2EEESI_S1M_JEEENS4_5SM1004TMEM4LOAD26SM100_TMEM_LOAD_16dp128b8xENS4_13SM90_TMA_LOADES1C_NS4_17SM75_U32x4_LDSM_NENS4_14SM90_TMA_STOREES1C_NS4_17SM90_U32x4_STSM_NENS4_39AutoVectorizingCopyWithAssumedAlignmentILi128EEEEEEvvEEEEvNT_6ParamsE,@"STO_CUDA_ENTRY STV_DEFAULT"
_ZN7cutlass13device_kernelINS_4gemm6kernel13GemmUniversalIN4cute5tupleIJiiiiEEENS1_10collective13CollectiveMmaINS1_35MainloopSm100TmaUmmaWarpSpecializedILi3ELi2ELi4ENS5_IJNS4_1CILi4EEENSA_ILi2EEENSA_ILi1EEEEEEEENS5_IJNSA_ILi64EEESG_NSA_ILi128EEEEEENS_10tfloat32_tENS5_IJlSD_lEEESJ_SK_NS4_8TiledMMAINS4_8MMA_AtomIJNS4_17SM100_MMA_TF32_SSISJ_SJ_fLi64ELi64ELNS4_4UMMA5MajorE0ELSP_0ELNSO_7ScaleInE0ELSQ_0EEEEEENS4_6LayoutINS5_IJSD_SD_SD_EEENS5_IJNSA_ILi0EEESV_SV_EEEEENS5_IJNS4_10UnderscoreESY_SY_EEEEENS4_23SM90_TMA_LOAD_MULTICASTENS4_14ComposedLayoutINS4_7SwizzleILi3ELi4ELi3EEENS4_18smem_ptr_flag_bitsILi32EEENST_INS5_IJNSA_ILi8EEENSA_ILi32EEEEEENS5_IJS18_SD_EEEEEEEvNS4_8identityES11_S1C_vS1D_EENS_8epilogue10collective18CollectiveEpilogueINS1F_23Sm100TmaWarpSpecializedILi3ELi2ELi16ELb1ELb0EEEJSI_NS5_IJNST_ISG_SD_EENST_IS18_SD_EEEEESJ_SK_SJ_SK_NS1F_6fusion15FusionCallbacksIS1J_NS1N_17LinearCombinationISJ_fSJ_fLNS_15FloatRoundStyleE2EEESI_S1M_JEEENS4_5SM1004TMEM4LOAD26SM100_TMEM_LOAD_16dp128b8xENS4_13SM90_TMA_LOADES1C_NS4_17SM75_U32x4_LDSM_NENS4_14SM90_TMA_STOREES1C_NS4_17SM90_U32x4_STSM_NENS4_39AutoVectorizingCopyWithAssumedAlignmentILi128EEEEEEvvEEEEvNT_6ParamsE:
[----:B------:R-:W1:Y:S01]  /*0000*/  LDC R1, c[0x0][0x37c] ;  /* 0x0000df00ff017b82 */ /* 0x000e620000000800 */
[----:B------:R-:W2:Y:S01]  /*0010*/  S2R R64, SR_TID.X ;  /* 0x0000000000407919 */ /* 0x000ea20000002100 */
[----:B------:R-:W3:Y:S01]  /*0020*/  LDCU.64 UR8, c[0x0][0x890] ;  /* 0x00011200ff0877ac */ /* 0x000ee20008000a00 */
[----:B------:R-:W-:Y:S02]  /*0030*/  PRMT R53, RZ, 0x7610, R53 ;  /* 0x00007610ff357816 */ /* 0x000fe40000000035 */
[----:B------:R-:W-:Y:S01]  /*0040*/  ELECT P4, URZ, PT ;  /* 0x0000000000ff782f */ /* 0x000fe20003880000 */
[----:B---3--:R-:W-:-:S04]  /*0050*/  UISETP.NE.U32.AND UP0, UPT, UR8, URZ, UPT ;  /* 0x000000ff0800728c */ /* 0x008fc8000bf05070 */
[----:B------:R-:W-:Y:S01]  /*0060*/  UISETP.NE.AND.EX UP0, UPT, UR9, URZ, UPT, UP0 ;  /* 0x000000ff0900728c */ /* 0x000fe2000bf05300 */
[----:B--2---:R-:W-:-:S05]  /*0070*/  SHF.R.U32.HI R54, RZ, 0x5, R64 ;  /* 0x00000005ff367819 */ /* 0x004fca0000011640 */
[----:B------:R-:W2:Y:S02]  /*0080*/  SHFL.IDX PT, R0, R54, RZ, 0x1f ;  /* 0x00001fff36007589 */ /* 0x000ea400000e0000 */
[----:B--2---:R-:W-:Y:S01]  /*0090*/  R2UR UR22, R0 ;  /* 0x00000000001672ca */ /* 0x004fe200000e0000 */
[----:B-1----:R-:W-:-:S14]  /*00a0*/  BRA.U UP0, `(.L_x_0) ;  /* 0x0000000100307547 */ /* 0x002fdc000b800000 */
[----:B------:R-:W1:Y:S02]  /*00b0*/  LDCU.64 UR4, c[0x0][0x888] ;  /* 0x00011100ff0477ac */ /* 0x000e640008000a00 */
[----:B-1----:R-:W-:-:S04]  /*00c0*/  UISETP.NE.U32.AND UP0, UPT, UR4, URZ, UPT ;  /* 0x000000ff0400728c */ /* 0x002fc8000bf05070 */
[----:B------:R-:W-:-:S09]  /*00d0*/  UISETP.NE.AND.EX UP0, UPT, UR5, URZ, UPT, UP0 ;  /* 0x000000ff0500728c */ /* 0x000fd2000bf05300 */
[----:B------:R-:W-:Y:S05]  /*00e0*/  BRA.U !UP0, `(.L_x_1) ;  /* 0x0000000108147547 */ /* 0x000fea000b800000 */
[----:B------:R-:W1:Y:S01]  /*00f0*/  LDC.64 R26, c[0x0][0x888] ;  /* 0x00022200ff1a7b82 */ /* 0x000e620000000a00 */
[----:B------:R-:W1:Y:S02]  /*0100*/  LDCU.64 UR4, c[0x0][0x358] ;  /* 0x00006b00ff0477ac */ /* 0x000e640008000a00 */
[----:B-1----:R1:W5:Y:S01]  /*0110*/  LDG.E R26, desc[UR4][R26.64] ;  /* 0x000000041a1a7981 */ /* 0x002362000c1e1900 */
[----:B------:R-:W-:Y:S01]  /*0120*/  HFMA2 R53, -RZ, RZ, 0, 5.9604644775390625e-08 ;  /* 0x00000001ff357431 */ /* 0x000fe200000001ff */
[----:B------:R-:W-:Y:S05]  /*0130*/  BRA `(.L_x_0) ;  /* 0x00000000000c7947 */ /* 0x000fea0003800000 */
.L_x_1:
[----:B------:R-:W1:Y:S01]  /*0140*/  LDCU UR4, c[0x0][0x880] ;  /* 0x00011000ff0477ac */ /* 0x000e620008000800 */
[----:B------:R-:W-:Y:S01]  /*0150*/  HFMA2 R53, -RZ, RZ, 0, 5.9604644775390625e-08 ;  /* 0x00000001ff357431 */ /* 0x000fe200000001ff */
[----:B-1----:R-:W-:-:S07]  /*0160*/  MOV R26, UR4 ;  /* 0x00000004001a7c02 */ /* 0x002fce0008000f00 */
.L_x_0:
[----:B------:R-:W2:Y:S02]  /*0170*/  LDCU.64 UR4, c[0x0][0x8b0] ;  /* 0x00011600ff0477ac */ /* 0x000ea40008000a00 */
[----:B--2---:R-:W-:-:S04]  /*0180*/  UISETP.NE.U32.AND UP0, UPT, UR4, URZ, UPT ;  /* 0x000000ff0400728c */ /* 0x004fc8000bf05070 */
[----:B------:R-:W-:-:S09]  /*0190*/  UISETP.NE.AND.EX UP0, UPT, UR5, URZ, UPT, UP0 ;  /* 0x000000ff0500728c */ /* 0x000fd2000bf05300 */
[----:B------:R-:W-:Y:S05]  /*01a0*/  BRA.U UP0, `(.L_x_2) ;  /* 0x0000000100287547 */ /* 0x000fea000b800000 */
[----:B------:R-:W2:Y:S02]  /*01b0*/  LDCU.64 UR4, c[0x0][0x8a8] ;  /* 0x00011500ff0477ac */ /* 0x000ea40008000a00 */
[----:B--2---:R-:W-:-:S04]  /*01c0*/  UISETP.NE.U32.AND UP0, UPT, UR4, URZ, UPT ;  /* 0x000000ff0400728c */ /* 0x004fc8000bf05070 */
[----:B------:R-:W-:-:S09]  /*01d0*/  UISETP.NE.AND.EX UP0, UPT, UR5, URZ, UPT, UP0 ;  /* 0x000000ff0500728c */ /* 0x000fd2000bf05300 */
[----:B------:R-:W-:Y:S05]  /*01e0*/  BRA.U !UP0, `(.L_x_3) ;  /* 0x0000000108107547 */ /* 0x000fea000b800000 */
[----:B------:R-:W2:Y:S01]  /*01f0*/  LDC.64 R24, c[0x0][0x8a8] ;  /* 0x00022a00ff187b82 */ /* 0x000ea20000000a00 */
[----:B------:R-:W2:Y:S02]  /*0200*/  LDCU.64 UR4, c[0x0][0x358] ;  /* 0x00006b00ff0477ac */ /* 0x000ea40008000a00 */
[----:B--2---:R2:W5:Y:S01]  /*0210*/  LDG.E R24, desc[UR4][R24.64] ;  /* 0x0000000418187981 */ /* 0x004562000c1e1900 */
[----:B------:R-:W-:Y:S05]  /*0220*/  BRA `(.L_x_2) ;  /* 0x0000000000087947 */ /* 0x000fea0003800000 */
.L_x_3:
[----:B------:R-:W2:Y:S02]  /*0230*/  LDCU UR4, c[0x0][0x8a0] ;  /* 0x00011400ff0477ac */ /* 0x000ea40008000800 */
[----:B--2---:R-:W-:Y:S02]  /*0240*/  MOV R24, UR4 ;  /* 0x0000000400187c02 */ /* 0x004fe40008000f00 */
.L_x_2:
[----:B------:R-:W-:Y:S01]  /*0250*/  IMAD.U32 R0, RZ, RZ, UR22 ;  /* 0x00000016ff007e24 */ /* 0x000fe2000f8e00ff */
[----:B------:R-:W-:Y:S04]  /*0260*/  BSSY.RECONVERGENT B0, `(.L_x_4) ;  /* 0x000000c000007945 */ /* 0x000fe80003800200 */
[C---:B------:R-:W-:Y:S02]  /*0270*/  ISETP.NE.OR P1, PT, R0.reuse, 0x1, !P4 ;  /* 0x000000010000780c */ /* 0x040fe40006725670 */
[----:B------:R-:W-:-:S11]  /*0280*/  ISETP.NE.OR P0, PT, R0, 0x3, !P4 ;  /* 0x000000030000780c */ /* 0x000fd60006705670 */
[----:B------:R-:W-:Y:S05]  /*0290*/  @P1 BRA `(.L_x_5) ;  /* 0x0000000000201947 */ /* 0x000fea0003800000 */
[----:B------:R-:W3:Y:S02]  /*02a0*/  LDCU.64 UR4, c[0x0][0x348] ;  /* 0x00006900ff0477ac */ /* 0x000ee40008000a00 */
[----:B---3--:R-:W-:Y:S02]  /*02b0*/  UIADD3 UR6, UP1, UPT, UR4, 0x80, URZ ;  /* 0x0000008004067890 */ /* 0x008fe4000ff3e0ff */
[----:B------:R-:W-:Y:S02]  /*02c0*/  UIADD3 UR4, UP0, UPT, UR4, 0x180, URZ ;  /* 0x0000018004047890 */ /* 0x000fe4000ff1e0ff */
[----:B------:R-:W-:Y:S02]  /*02d0*/  UIADD3.X UR7, UPT, UPT, URZ, UR5, URZ, UP1, !UPT ;  /* 0x00000005ff077290 */ /* 0x000fe40008ffe4ff */
[----:B------:R-:W-:-:S07]  /*02e0*/  UIADD3.X UR5, UPT, UPT, URZ, UR5, URZ, UP0, !UPT ;  /* 0x00000005ff057290 */ /* 0x000fce00087fe4ff */
[----:B------:R3:W-:Y:S02]  /*02f0*/  UTMACCTL.PF [UR6] ;  /* 0x00000000060079b9 */ /* 0x0007e40008040000 */
[----:B------:R3:W-:Y:S02]  /*0300*/  UTMACCTL.PF [UR4] ;  /* 0x00000000040079b9 */ /* 0x0007e40008040000 */
[----:B---3--:R-:W-:Y:S01]  /*0310*/  NOP ;  /* 0x0000000000007918 */ /* 0x008fe20000000000 */
.L_x_5:
[----:B------:R-:W-:Y:S05]  /*0320*/  BSYNC.RECONVERGENT B0 ;  /* 0x0000000000007941 */ /* 0x000fea0003800200 */
.L_x_4:
[----:B------:R-:W-:Y:S04]  /*0330*/  BSSY.RECONVERGENT B0, `(.L_x_6) ;  /* 0x000000a000007945 */ /* 0x000fe80003800200 */
        /* <DEDUP_REMOVED lines=9> */
.L_x_7:
[----:B------:R-:W-:Y:S05]  /*03d0*/  BSYNC.RECONVERGENT B0 ;  /* 0x0000000000007941 */ /* 0x000fea0003800200 */
.L_x_6:
[----:B------:R-:W3:Y:S01]  /*03e0*/  LDCU.64 UR4, c[0x0][0x888] ;  /* 0x00011100ff0477ac */ /* 0x000ee20008000a00 */
[----:B------:R-:W-:Y:S02]  /*03f0*/  UISETP.EQ.U32.AND UP1, UPT, UR8, URZ, UPT ;  /* 0x000000ff0800728c */ /* 0x000fe4000bf22070 */
[----:B------:R-:W-:Y:S02]  /*0400*/  UPLOP3.LUT UP4, UPT, UPT, UPT, UPT, 0x80, 0x8 ;  /* 0x000000000008789c */ /* 0x000fe40003f8f070 */
[----:B---3--:R-:W-:-:S04]  /*0410*/  UISETP.NE.U32.AND UP0, UPT, UR4, URZ, UPT ;  /* 0x000000ff0400728c */ /* 0x008fc8000bf05070 */
[----:B------:R-:W-:-:S04]  /*0420*/  UISETP.NE.AND.EX UP0, UPT, UR5, URZ, UPT, UP0 ;  /* 0x000000ff0500728c */ /* 0x000fc8000bf05300 */
[----:B------:R-:W-:-:S04]  /*0430*/  UISETP.EQ.OR.EX UP2, UPT, UR9, URZ, !UP0, UP1 ;  /* 0x000000ff0900728c */ /* 0x000fc8000c742710 */
[----:B------:R-:W-:-:S06]  /*0440*/  UP2UR UR4, UPR, URZ, 0x4 ;  /* 0x00000004ff047883 */ /* 0x000fcc0008000000 */
[----:B------:R-:W-:Y:S01]  /*0450*/  MOV R57, UR4 ;  /* 0x0000000400397c02 */ /* 0x000fe20008000f00 */
[----:B------:R-:W-:Y:S06]  /*0460*/  BRA.U !UP2, `(.L_x_8) ;  /* 0x000000010a207547 */ /* 0x000fec000b800000 */
[----:B------:R-:W-:Y:S01]  /*0470*/  UISETP.NE.U32.AND UP1, UPT, UR8, URZ, UPT ;  /* 0x000000ff0800728c */ /* 0x000fe2000bf25070 */
[----:B-----5:R-:W-:Y:S01]  /*0480*/  FSETP.NEU.AND P0, PT, R26, RZ, PT ;  /* 0x000000ff1a00720b */ /* 0x020fe20003f0d000 */
[----:B------:R-:W-:Y:S02]  /*0490*/  USEL UR4, URZ, 0xffffffff, UP0 ;  /* 0xffffffffff047887 */ /* 0x000fe40008000000 */
[----:B------:R-:W-:-:S10]  /*04a0*/  UISETP.NE.AND.EX UP1, UPT, UR9, URZ, UPT, UP1 ;  /* 0x000000ff0900728c */ /* 0x000fd4000bf25310 */
[----:B------:R-:W-:Y:S01]  /*04b0*/  VOTEU.ANY UP0, P0 ;  /* 0x0000000000ff7886 */ /* 0x000fe20000000100 */
[----:B------:R-:W-:-:S04]  /*04c0*/  @!UP1 USEL UR4, URZ, 0xffffffff, UP0 ;  /* 0xffffffffff049887 */ /* 0x000fc80008000000 */
[----:B------:R-:W-:-:S04]  /*04d0*/  ULOP3.LUT UR4, UR4, 0x1, URZ, 0xc0, !UPT ;  /* 0x0000000104047892 */ /* 0x000fc8000f8ec0ff */
[----:B------:R-:W-:-:S11]  /*04e0*/  UISETP.NE.U32.AND UP4, UPT, UR4, 0x1, UPT ;  /* 0x000000010400788c */ /* 0x000fd6000bf85070 */
.L_x_8:
[----:B------:R-:W3:Y:S01]  /*04f0*/  SHFL.IDX PT, R2, R54, RZ, 0x1f ;  /* 0x00001fff36027589 */ /* 0x000ee200000e0000 */
[----:B------:R-:W-:-:S04]  /*0500*/  UISETP.NE.AND UP0, UPT, UR22, 0x2, UPT ;  /* 0x000000021600788c */ /* 0x000fc8000bf05270 */
[----:B------:R-:W-:Y:S01]  /*0510*/  USEL UR38, URZ, 0x1, UP0 ;  /* 0x00000001ff267887 */ /* 0x000fe20008000000 */
[----:B---3--:R-:W-:-:S13]  /*0520*/  ISETP.NE.AND P0, PT, R2, RZ, PT ;  /* 0x000000ff0200720c */ /* 0x008fda0003f05270 */
[----:B------:R-:W-:Y:S05]  /*0530*/  @P0 BRA `(.L_x_9) ;  /* 0x0000000000500947 */ /* 0x000fea0003800000 */
[----:B------:R-:W3:Y:S01]  /*0540*/  S2UR UR4, SR_CgaCtaId ;  /* 0x00000000000479c3 */ /* 0x000ee20000008800 */
[----:B------:R-:W-:Y:S01]  /*0550*/  UMOV UR5, 0x400 ;  /* 0x0000040000057882 */ /* 0x000fe20000000000 */
[----:B------:R-:W-:Y:S01]  /*0560*/  UMOV UR8, 0x1 ;  /* 0x0000000100087882 */ /* 0x000fe20000000000 */
[----:B------:R-:W-:Y:S01]  /*0570*/  UMOV UR6, 0x5 ;  /* 0x0000000500067882 */ /* 0x000fe20000000000 */
[----:B------:R-:W-:-:S04]  /*0580*/  UIADD3 UR8, UPT, UPT, -UR8, 0x100000, URZ ;  /* 0x0010000008087890 */ /* 0x000fc8000fffe1ff */
[----:B------:R-:W-:Y:S02]  /*0590*/  USHF.L.U32 UR9, UR8, 0xb, URZ ;  /* 0x0000000b08097899 */ /* 0x000fe400080006ff */
[----:B------:R-:W-:Y:S02]  /*05a0*/  USHF.L.U32 UR8, UR8, 0x1, URZ ;  /* 0x0000000108087899 */ /* 0x000fe400080006ff */
[----:B------:R-:W-:-:S04]  /*05b0*/  UIADD3 UR6, UPT, UPT, -UR6, 0x100000, URZ ;  /* 0x0010000006067890 */ /* 0x000fc8000fffe1ff */
[----:B------:R-:W-:Y:S02]  /*05c0*/  USHF.L.U32 UR7, UR6, 0xb, URZ ;  /* 0x0000000b06077899 */ /* 0x000fe400080006ff */
[----:B------:R-:W-:Y:S01]  /*05d0*/  USHF.L.U32 UR6, UR6, 0x1, URZ ;  /* 0x0000000106067899 */ /* 0x000fe200080006ff */
[----:B------:R-:W-:Y:S01]  /*05e0*/  ELECT P0, URZ, PT ;  /* 0x0000000000ff782f */ /* 0x000fe20003800000 */
[----:B---3--:R-:W-:Y:S01]  /*05f0*/  ULEA UR4, UR4, UR5, 0x18 ;  /* 0x0000000504047291 */ /* 0x008fe2000f8ec0ff */
[----:B------:R-:W3:Y:S11]  /*0600*/  FENCE.VIEW.ASYNC.S ;  /* 0x00000000000073c6 */ /* 0x000ef60000000000 */
[----:B---3--:R3:W4:Y:S01]  /*0610*/  SYNCS.EXCH.64 URZ, [UR4], UR8 ;  /* 0x0000000804ff75b2 */ /* 0x0087220008000100 */
[----:B------:R3:W1:Y:S01]  /*0620*/  SYNCS.EXCH.64 URZ, [UR4+0x18], UR6 ;  /* 0x0000180604ff75b2 */ /* 0x0006620008000100 */
[----:B------:R3:W1:Y:S01]  /*0630*/  SYNCS.EXCH.64 URZ, [UR4+0x8], UR8 ;  /* 0x0000080804ff75b2 */ /* 0x0006620008000100 */
[----:B------:R3:W1:Y:S01]  /*0640*/  SYNCS.EXCH.64 URZ, [UR4+0x20], UR6 ;  /* 0x0000200604ff75b2 */ /* 0x0006620008000100 */
[----:B------:R3:W1:Y:S01]  /*0650*/  SYNCS.EXCH.64 URZ, [UR4+0x10], UR8 ;  /* 0x0000100804ff75b2 */ /* 0x0006620008000100 */
[----:B------:R3:W1:Y:S01]  /*0660*/  SYNCS.EXCH.64 URZ, [UR4+0x28], UR6 ;  /* 0x0000280604ff75b2 */ /* 0x0006620008000100 */
[----:B------:R-:W-:Y:S01]  /*0670*/  NOP ;  /* 0x0000000000007918 */ /* 0x000fe20000000000 */
.L_x_9:
[----:B------:R-:W2:Y:S01]  /*0680*/  SHFL.IDX PT, R2, R54, RZ, 0x1f ;  /* 0x00001fff36027589 */ /* 0x000ea200000e0000 */
[----:B------:R-:W-:Y:S01]  /*0690*/  NOP ;  /* 0x0000000000007918 */ /* 0x000fe20000000000 */
[----:B--2---:R-:W-:-:S13]  /*06a0*/  ISETP.NE.AND P0, PT, R2, 0x1, PT ;  /* 0x000000010200780c */ /* 0x004fda0003f05270 */
[----:B------:R-:W-:Y:S05]  /*06b0*/  @P0 BRA `(.L_x_10) ;  /* 0x0000000000500947 */ /* 0x000fea0003800000 */
[----:B---3--:R-:W2:Y:S01]  /*06c0*/  S2UR UR4, SR_CgaCtaId ;  /* 0x00000000000479c3 */ /* 0x008ea20000008800 */
        /* <DEDUP_REMOVED lines=10> */
[----:B--2---:R-:W-:Y:S01]  /*0770*/  ULEA UR4, UR4, UR5, 0x18 ;  /* 0x0000000504047291 */ /* 0x004fe2000f8ec0ff */
[----:B------:R-:W2:Y:S11]  /*0780*/  FENCE.VIEW.ASYNC.S ;  /* 0x00000000000073c6 */ /* 0x000eb60000000000 */
[----:B--2---:R2:W3:Y:S01]  /*0790*/  SYNCS.EXCH.64 URZ, [UR4+0x30], UR8 ;  /* 0x0000300804ff75b2 */ /* 0x0044e20008000100 */
[----:B------:R2:W1:Y:S01]  /*07a0*/  SYNCS.EXCH.64 URZ, [UR4+0x48], UR6 ;  /* 0x0000480604ff75b2 */ /* 0x0004620008000100 */
[----:B------:R2:W1:Y:S01]  /*07b0*/  SYNCS.EXCH.64 URZ, [UR4+0x38], UR8 ;  /* 0x0000380804ff75b2 */ /* 0x0004620008000100 */
[----:B------:R2:W1:Y:S01]  /*07c0*/  SYNCS.EXCH.64 URZ, [UR4+0x50], UR6 ;  /* 0x0000500604ff75b2 */ /* 0x0004620008000100 */
[----:B------:R2:W1:Y:S01]  /*07d0*/  SYNCS.EXCH.64 URZ, [UR4+0x40], UR8 ;  /* 0x0000400804ff75b2 */ /* 0x0004620008000100 */
[----:B------:R2:W1:Y:S01]  /*07e0*/  SYNCS.EXCH.64 URZ, [UR4+0x58], UR6 ;  /* 0x0000580604ff75b2 */ /* 0x0004620008000100 */
[----:B------:R-:W-:Y:S01]  /*07f0*/  NOP ;  /* 0x0000000000007918 */ /* 0x000fe20000000000 */
.L_x_10:
[----:B------:R-:W4:Y:S01]  /*0800*/  SHFL.IDX PT, R2, R54, RZ, 0x1f ;  /* 0x00001fff36027589 */ /* 0x000f2200000e0000 */
[----:B------:R-:W-:Y:S01]  /*0810*/  NOP ;  /* 0x0000000000007918 */ /* 0x000fe20000000000 */
[----:B----4-:R-:W-:-:S13]  /*0820*/  ISETP.NE.AND P0, PT, R2, 0x3, PT ;  /* 0x000000030200780c */ /* 0x010fda0003f05270 */
[----:B------:R-:W-:Y:S05]  /*0830*/  @P0 BRA `(.L_x_11) ;  /* 0x0000000000300947 */ /* 0x000fea0003800000 */
[----:B--23--:R-:W2:Y:S01]  /*0840*/  S2UR UR6, SR_CgaCtaId ;  /* 0x00000000000679c3 */ /* 0x00cea20000008800 */
[----:B------:R-:W-:Y:S01]  /*0850*/  UMOV UR4, 0x400 ;  /* 0x0000040000047882 */ /* 0x000fe20000000000 */
[----:B------:R-:W-:Y:S01]  /*0860*/  UMOV UR5, 0x20 ;  /* 0x0000002000057882 */ /* 0x000fe20000000000 */
[----:B------:R-:W-:Y:S01]  /*0870*/  ELECT P0, URZ, PT ;  /* 0x0000000000ff782f */ /* 0x000fe20003800000 */
[----:B--2---:R-:W-:Y:S02]  /*0880*/  ULEA UR6, UR6, UR4, 0x18 ;  /* 0x0000000406067291 */ /* 0x004fe4000f8ec0ff */
[----:B------:R-:W-:-:S04]  /*0890*/  UIADD3 UR4, UPT, UPT, -UR5, 0x100000, URZ ;  /* 0x0010000005047890 */ /* 0x000fc8000fffe1ff */
[----:B------:R-:W-:Y:S02]  /*08a0*/  USHF.L.U32 UR5, UR4, 0xb, URZ ;  /* 0x0000000b04057899 */ /* 0x000fe400080006ff */
[----:B------:R-:W-:Y:S01]  /*08b0*/  USHF.L.U32 UR4, UR4, 0x1, URZ ;  /* 0x0000000104047899 */ /* 0x000fe200080006ff */
[----:B------:R-:W2:Y:S11]  /*08c0*/  FENCE.VIEW.ASYNC.S ;  /* 0x00000000000073c6 */ /* 0x000eb60000000000 */
[----:B--2---:R4:W2:Y:S01]  /*08d0*/  SYNCS.EXCH.64 URZ, [UR6+0x60], UR4 ;  /* 0x0000600406ff75b2 */ /* 0x0048a20008000100 */
[----:B------:R4:W3:Y:S02]  /*08e0*/  SYNCS.EXCH.64 URZ, [UR6+0x68], UR4 ;  /* 0x0000680406ff75b2 */ /* 0x0008e40008000100 */
[----:B----4-:R-:W-:Y:S01]  /*08f0*/  NOP ;  /* 0x0000000000007918 */ /* 0x010fe20000000000 */
.L_x_11:
[----:B------:R-:W4:Y:S01]  /*0900*/  SHFL.IDX PT, R2, R54, RZ, 0x1f ;  /* 0x00001fff36027589 */ /* 0x000f2200000e0000 */
[----:B------:R-:W-:Y:S01]  /*0910*/  NOP ;  /* 0x0000000000007918 */ /* 0x000fe20000000000 */
[----:B----4-:R-:W-:-:S13]  /*0920*/  ISETP.NE.AND P0, PT, R2, 0x4, PT ;  /* 0x000000040200780c */ /* 0x010fda0003f05270 */
[----:B------:R-:W-:Y:S05]  /*0930*/  @P0 BRA `(.L_x_12) ;  /* 0x00000000004c0947 */ /* 0x000fea0003800000 */
[----:B--23--:R-:W2:Y:S01]  /*0940*/  S2UR UR6, SR_CgaCtaId ;  /* 0x00000000000679c3 */ /* 0x00cea20000008800 */
[----:B------:R-:W-:Y:S01]  /*0950*/  UMOV UR4, 0x720 ;  /* 0x0000072000047882 */ /* 0x000fe20000000000 */
[----:B------:R-:W-:Y:S01]  /*0960*/  UMOV UR5, 0x400 ;  /* 0x0000040000057882 */ /* 0x000fe20000000000 */
[----:B------:R-:W-:Y:S01]  /*0970*/  USEL UR4, UR4, 0x620, UP4 ;  /* 0x0000062004047887 */ /* 0x000fe2000a000000 */
[----:B------:R-:W-:Y:S01]  /*0980*/  UMOV UR8, 0x1 ;  /* 0x0000000100087882 */ /* 0x000fe20000000000 */
[----:B------:R-:W-:Y:S01]  /*0990*/  ELECT P0, URZ, PT ;  /* 0x0000000000ff782f */ /* 0x000fe20003800000 */
[----:B------:R-:W-:-:S04]  /*09a0*/  UIADD3 UR8, UPT, UPT, -UR8, 0x100000, URZ ;  /* 0x0010000008087890 */ /* 0x000fc8000fffe1ff */
[----:B------:R-:W-:Y:S02]  /*09b0*/  USHF.L.U32 UR9, UR8, 0xb, URZ ;  /* 0x0000000b08097899 */ /* 0x000fe400080006ff */
[----:B------:R-:W-:Y:S02]  /*09c0*/  USHF.L.U32 UR8, UR8, 0x1, URZ ;  /* 0x0000000108087899 */ /* 0x000fe400080006ff */
[----:B--2---:R-:W-:Y:S02]  /*09d0*/  ULEA UR6, UR6, UR5, 0x18 ;  /* 0x0000000506067291 */ /* 0x004fe4000f8ec0ff */
[----:B------:R-:W-:-:S04]  /*09e0*/  UIADD3 UR4, UPT, UPT, -UR4, 0x100000, URZ ;  /* 0x0010000004047890 */ /* 0x000fc8000fffe1ff */
[----:B------:R-:W-:Y:S02]  /*09f0*/  USHF.L.U32 UR5, UR4, 0xb, URZ ;  /* 0x0000000b04057899 */ /* 0x000fe400080006ff */
[----:B------:R-:W-:Y:S01]  /*0a00*/  USHF.L.U32 UR4, UR4, 0x1, URZ ;  /* 0x0000000104047899 */ /* 0x000fe200080006ff */
[----:B------:R-:W2:Y:S03]  /*0a10*/  FENCE.VIEW.ASYNC.S ;  /* 0x00000000000073c6 */ /* 0x000ea60000000000 */
[----:B--2---:R4:W2:Y:S08]  /*0a20*/  SYNCS.EXCH.64 URZ, [UR6+0x70], UR8 ;  /* 0x0000700806ff75b2 */ /* 0x0048b00008000100 */
[----:B------:R4:W3:Y:S01]  /*0a30*/  SYNCS.EXCH.64 URZ, [UR6+0x80], UR4 ;  /* 0x0000800406ff75b2 */ /* 0x0008e20008000100 */
[----:B------:R4:W1:Y:S01]  /*0a40*/  SYNCS.EXCH.64 URZ, [UR6+0x78], UR8 ;  /* 0x0000780806ff75b2 */ /* 0x0008620008000100 */
[----:B------:R4:W1:Y:S02]  /*0a50*/  SYNCS.EXCH.64 URZ, [UR6+0x88], UR4 ;  /* 0x0000880406ff75b2 */ /* 0x0008640008000100 */
[----:B----4-:R-:W-:Y:S01]  /*0a60*/  NOP ;  /* 0x0000000000007918 */ /* 0x010fe20000000000 */
.L_x_12:
[----:B------:R-:W4:Y:S01]  /*0a70*/  SHFL.IDX PT, R2, R54, RZ, 0x1f ;  /* 0x00001fff36027589 */ /* 0x000f2200000e0000 */
[----:B------:R-:W-:Y:S01]  /*0a80*/  NOP ;  /* 0x0000000000007918 */ /* 0x000fe20000000000 */
[----:B----4-:R-:W-:-:S13]  /*0a90*/  ISETP.NE.AND P0, PT, R2, 0x5, PT ;  /* 0x000000050200780c */ /* 0x010fda0003f05270 */
[----:B------:R-:W-:Y:S05]  /*0aa0*/  @P0 BRA `(.L_x_13) ;  /* 0x0000000000580947 */ /* 0x000fea0003800000 */
[----:B--23--:R-:W2:Y:S01]  /*0ab0*/  S2UR UR4, SR_CgaCtaId ;  /* 0x00000000000479c3 */ /* 0x00cea20000008800 */
        /* <DEDUP_REMOVED lines=12> */
[----:B--2---:R4:W2:Y:S01]  /*0b80*/  SYNCS.EXCH.64 URZ, [UR4+0x90], UR8 ;  /* 0x0000900804ff75b2 */ /* 0x0048a20008000100 */
[----:B------:R4:W3:Y:S01]  /*0b90*/  SYNCS.EXCH.64 URZ, [UR4+0xb0], UR6 ;  /* 0x0000b00604ff75b2 */ /* 0x0008e20008000100 */
[----:B------:R4:W1:Y:S01]  /*0ba0*/  SYNCS.EXCH.64 URZ, [UR4+0x98], UR8 ;  /* 0x0000980804ff75b2 */ /* 0x0008620008000100 */
[----:B------:R4:W1:Y:S01]  /*0bb0*/  SYNCS.EXCH.64 URZ, [UR4+0xb8], UR6 ;  /* 0x0000b80604ff75b2 */ /* 0x0008620008000100 */
[----:B------:R4:W1:Y:S01]  /*0bc0*/  SYNCS.EXCH.64 URZ, [UR4+0xa0], UR8 ;  /* 0x0000a00804ff75b2 */ /* 0x0008620008000100 */
[----:B------:R4:W1:Y:S01]  /*0bd0*/  SYNCS.EXCH.64 URZ, [UR4+0xc0], UR6 ;  /* 0x0000c00604ff75b2 */ /* 0x0008620008000100 */
[----:B------:R4:W1:Y:S01]  /*0be0*/  SYNCS.EXCH.64 URZ, [UR4+0xa8], UR8 ;  /* 0x0000a80804ff75b2 */ /* 0x0008620008000100 */
[----:B------:R4:W1:Y:S02]  /*0bf0*/  SYNCS.EXCH.64 URZ, [UR4+0xc8], UR6 ;  /* 0x0000c80604ff75b2 */ /* 0x0008640008000100 */
[----:B----4-:R-:W-:Y:S01]  /*0c00*/  NOP ;  /* 0x0000000000007918 */ /* 0x010fe20000000000 */
.L_x_13:
[----:B------:R-:W4:Y:S01]  /*0c10*/  SHFL.IDX PT, R2, R54, RZ, 0x1f ;  /* 0x00001fff36027589 */ /* 0x000f2200000e0000 */
[----:B------:R-:W1:Y:S01]  /*0c20*/  S2UR UR63, SR_CgaCtaId ;  /* 0x00000000003f79c3 */ /* 0x000e620000008800 */
[----:B------:R-:W-:Y:S01]  /*0c30*/  NOP ;  /* 0x0000000000007918 */ /* 0x000fe20000000000 */
[----:B----4-:R-:W-:-:S13]  /*0c40*/  ISETP.NE.AND P0, PT, R2, 0x3, PT ;  /* 0x000000030200780c */ /* 0x010fda0003f05270 */
[----:B-1----:R-:W-:Y:S05]  /*0c50*/  @P0 BRA `(.L_x_14) ;  /* 0x0000000000340947 */ /* 0x002fea0003800000 */
[----:B--23--:R-:W-:Y:S01]  /*0c60*/  UMOV UR4, 0x400 ;  /* 0x0000040000047882 */ /* 0x00cfe20000000000 */
[----:B------:R-:W-:Y:S01]  /*0c70*/  UMOV UR6, 0x20 ;  /* 0x0000002000067882 */ /* 0x000fe20000000000 */
[----:B------:R-:W-:Y:S02]  /*0c80*/  ULEA UR4, UR63, UR4, 0x18 ;  /* 0x000000043f047291 */ /* 0x000fe4000f8ec0ff */
[----:B------:R-:W-:-:S04]  /*0c90*/  UIADD3 UR6, UPT, UPT, -UR6, 0x100000, URZ ;  /* 0x0010000006067890 */ /* 0x000fc8000fffe1ff */
[----:B------:R-:W-:Y:S02]  /*0ca0*/  USHF.L.U32 UR7, UR6, 0xb, URZ ;  /* 0x0000000b06077899 */ /* 0x000fe400080006ff */
[----:B------:R-:W-:Y:S01]  /*0cb0*/  USHF.L.U32 UR6, UR6, 0x1, URZ ;  /* 0x0000000106067899 */ /* 0x000fe200080006ff */
[----:B------:R-:W-:Y:S01]  /*0cc0*/  ELECT P0, URZ, PT ;  /* 0x0000000000ff782f */ /* 0x000fe20003800000 */
[----:B------:R-:W1:Y:S10]  /*0cd0*/  FENCE.VIEW.ASYNC.S ;  /* 0x00000000000073c6 */ /* 0x000e740000000000 */
[----:B-1----:R1:W4:Y:S01]  /*0ce0*/  SYNCS.EXCH.64 URZ, [UR4+0xd0], UR6 ;  /* 0x0000d00604ff75b2 */ /* 0x0023220008000100 */
[----:B------:R1:W2:Y:S01]  /*0cf0*/  SYNCS.EXCH.64 URZ, [UR4+0xe0], UR6 ;  /* 0x0000e00604ff75b2 */ /* 0x0002a20008000100 */
[----:B------:R1:W3:Y:S01]  /*0d00*/  SYNCS.EXCH.64 URZ, [UR4+0xd8], UR6 ;  /* 0x0000d80604ff75b2 */ /* 0x0002e20008000100 */
[----:B------:R1:W1:Y:S01]  /*0d10*/  SYNCS.EXCH.64 URZ, [UR4+0xe8], UR6 ;  /* 0x0000e80604ff75b2 */ /* 0x0002620008000100 */
[----:B------:R-:W-:Y:S01]  /*0d20*/  NOP ;  /* 0x0000000000007918 */ /* 0x000fe20000000000 */
.L_x_14:
[----:B-123--:R-:W1:Y:S01]  /*0d30*/  LDCU UR4, c[0x0][0x36c] ;  /* 0x00006d80ff0477ac */ /* 0x00ee620008000800 */
[----:B------:R-:W-:Y:S01]  /*0d40*/  ISETP.NE.OR P4, PT, R0, 0x2, !P4 ;  /* 0x000000020000780c */ /* 0x000fe20006785670 */
[----:B------:R-:W-:Y:S01]  /*0d50*/  NOP ;  /* 0x0000000000007918 */ /* 0x000fe20000000000 */
[----:B------:R-:W-:Y:S01]  /*0d60*/  LOP3.LUT R0, R64, 0x1f, RZ, 0xc0, !PT ;  /* 0x0000001f40007812 */ /* 0x000fe200078ec0ff */
[----:B------:R-:W-:Y:S02]  /*0d70*/  UISETP.NE.AND UP5, UPT, UR22, URZ, UPT ;  /* 0x000000ff1600728c */ /* 0x000fe4000bfa5270 */
[----:B-1----:R-:W-:-:S09]  /*0d80*/  UISETP.EQ.U32.AND UP6, UPT, UR4, 0x1, UPT ;  /* 0x000000010400788c */ /* 0x002fd2000bfc2070 */
[----:B------:R-:W-:Y:S05]  /*0d90*/  BRA.U !UP6, `(.L_x_15) ;  /* 0x000000010e087547 */ /* 0x000fea000b800000 */
[----:B----4-:R-:W-:Y:S01]  /*0da0*/  UCGABAR_ARV ;  /* 0x00000000000079c7 */ /* 0x010fe20008000000 */
[----:B------:R-:W-:Y:S05]  /*0db0*/  BRA `(.L_x_16) ;  /* 0x0000000000047947 */ /* 0x000fea0003800000 */
.L_x_15:
[----:B----4-:R-:W-:Y:S01]  /*0dc0*/  NOP ;  /* 0x0000000000007918 */ /* 0x010fe20000000000 */
.L_x_16:
[----:B------:R-:W1:Y:S01]  /*0dd0*/  S2UR UR25, SR_CTAID.X ;  /* 0x00000000001979c3 */ /* 0x000e620000002500 */
[----:B------:R-:W-:-:S05]  /*0de0*/  CS2R.32 R56, SR_CgaSize ;  /* 0x0000000000387805 */ /* 0x000fca0000008a00 */
[----:B------:R-:W-:-:S05]  /*0df0*/  IMAD R56, R56, -0xa0, RZ ;  /* 0xffffff6038387824 */ /* 0x000fca00078e02ff */
[----:B------:R-:W-:-:S14]  /*0e00*/  R2UR UR5, R56 ;  /* 0x00000000380572ca */ /* 0x000fdc00000e0000 */
[----:B------:R-:W2:Y:S01]  /*0e10*/  LDCU UR5, c[0x0][UR5+0x2b0] ;  /* 0x00005600050577ac */ /* 0x000ea20008000800 */
[----:B------:R-:W-:-:S05]  /*0e20*/  CS2R.32 R56, SR_CgaSize ;  /* 0x0000000000387805 */ /* 0x000fca0000008a00 */
[----:B------:R-:W-:-:S05]  /*0e30*/  IMAD R56, R56, -0xa0, RZ ;  /* 0xffffff6038387824 */ /* 0x000fca00078e02ff */
[----:B------:R-:W-:-:S14]  /*0e40*/  R2UR UR4, R56 ;  /* 0x00000000380472ca */ /* 0x000fdc00000e0000 */
[----:B------:R-:W3:Y:S01]  /*0e50*/  LDCU UR4, c[0x0][UR4+0x2b4] ;  /* 0x00005680040477ac */ /* 0x000ee20008000800 */
[----:B------:R-:W4:Y:S01]  /*0e60*/  S2UR UR27, SR_CTAID.Y ;  /* 0x00000000001b79c3 */ /* 0x000f220000002600 */
[----:B------:R-:W-:-:S05]  /*0e70*/  CS2R.32 R56, SR_CgaSize ;  /* 0x0000000000387805 */ /* 0x000fca0000008a00 */
[----:B------:R-:W-:-:S05]  /*0e80*/  IMAD R56, R56, -0xa0, RZ ;  /* 0xffffff6038387824 */ /* 0x000fca00078e02ff */
[----:B------:R-:W-:-:S14]  /*0e90*/  R2UR UR7, R56 ;  /* 0x00000000380772ca */ /* 0x000fdc00000e0000 */
[----:B------:R-:W3:Y:S01]  /*0ea0*/  LDCU UR7, c[0x0][UR7+0x2a0] ;  /* 0x00005400070777ac */ /* 0x000ee20008000800 */
[----:B------:R-:W-:-:S05]  /*0eb0*/  CS2R.32 R56, SR_CgaSize ;  /* 0x0000000000387805 */ /* 0x000fca0000008a00 */
[----:B------:R-:W-:-:S05]  /*0ec0*/  IMAD R56, R56, -0xa0, RZ ;  /* 0xffffff6038387824 */ /* 0x000fca00078e02ff */
[----:B------:R-:W-:-:S14]  /*0ed0*/  R2UR UR8, R56 ;  /* 0x00000000380872ca */ /* 0x000fdc00000e0000 */
[----:B------:R-:W3:Y:S01]  /*0ee0*/  LDCU UR8, c[0x0][UR8+0x2a4] ;  /* 0x00005480080877ac */ /* 0x000ee20008000800 */
[----:B------:R-:W-:Y:S02]  /*0ef0*/  ULOP3.LUT UR70, UR63, 0x3, URZ, 0xc0, !UPT ;  /* 0x000000033f467892 */ /* 0x000fe4000f8ec0ff */
[----:B------:R-:W-:Y:S02]  /*0f00*/  USHF.R.U32.HI UR26, URZ, 0x2, UR63 ;  /* 0x00000002ff1a7899 */ /* 0x000fe4000801163f */
[----:B------:R-:W-:Y:S02]  /*0f10*/  UISETP.GT.U32.AND UP1, UPT, UR70, 0xffff, UPT ;  /* 0x0000ffff4600788c */ /* 0x000fe4000bf24070 */
[----:B------:R-:W-:Y:S01]  /*0f20*/  USHF.L.U32 UR53, UR63, 0x8, URZ ;  /* 0x000000083f357899 */ /* 0x000fe200080006ff */
[----:B-1----:R-:W-:Y:S01]  /*0f30*/  I2FP.F32.U32 R3, UR25 ;  /* 0x0000001900037c45 */ /* 0x002fe20008201000 */
[----:B------:R-:W1:Y:S04]  /*0f40*/  LDCU UR23, c[0x0][0xb24] ;  /* 0x00016480ff1777ac */ /* 0x000e680008000800 */
[----:B--2---:R-:W-:Y:S01]  /*0f50*/  FMUL R3, R3, UR5 ;  /* 0x0000000503037c20 */ /* 0x004fe20008400000 */
[----:B------:R-:W2:Y:S01]  /*0f60*/  LDCU UR39, c[0x0][0xb24] ;  /* 0x00016480ff2777ac */ /* 0x000ea20008000800 */
[----:B----4-:R-:W-:Y:S01]  /*0f70*/  I2FP.F32.U32 R2, UR27 ;  /* 0x0000001b00027c45 */ /* 0x010fe20008201000 */
[----:B------:R-:W4:Y:S03]  /*0f80*/  LDCU UR28, c[0x0][0xb30] ;  /* 0x00016600ff1c77ac */ /* 0x000f260008000800 */
[----:B------:R-:W1:Y:S01]  /*0f90*/  F2I.U32.TRUNC.NTZ R3, R3 ;  /* 0x0000000300037305 */ /* 0x000e62000020f000 */
[----:B---3--:R-:W-:Y:S01]  /*0fa0*/  FMUL R2, R2, UR4 ;  /* 0x0000000402027c20 */ /* 0x008fe20008400000 */
[----:B------:R-:W-:-:S02]  /*0fb0*/  ULOP3.LUT UR4, UR63, 0x4, URZ, 0xc0, !UPT ;  /* 0x000000043f047892 */ /* 0x000fc4000f8ec0ff */
[----:B------:R-:W-:Y:S02]  /*0fc0*/  USHF.L.U32 UR45, UR63, 0x9, URZ ;  /* 0x000000093f2d7899 */ /* 0x000fe400080006ff */
[----:B------:R-:W-:Y:S02]  /*0fd0*/  UISETP.GT.U32.AND UP0, UPT, UR4, 0xffff, UPT ;  /* 0x0000ffff0400788c */ /* 0x000fe4000bf04070 */
[----:B------:R-:W3:Y:S01]  /*0fe0*/  F2I.U32.TRUNC.NTZ R2, R2 ;  /* 0x0000000200027305 */ /* 0x000ee2000020f000 */
[----:B------:R-:W-:Y:S01]  /*0ff0*/  UMOV UR32, 0x11 ;  /* 0x0000001100207882 */ /* 0x000fe20000000000 */
[----:B------:R-:W-:Y:S02]  /*1000*/  USEL UR31, UR70, 0xffff, !UP1 ;  /* 0x0000ffff461f7887 */ /* 0x000fe4000c800000 */
[----:B------:R-:W-:Y:S01]  /*1010*/  USEL UR30, UR4, 0xffff, !UP0 ;  /* 0x0000ffff041e7887 */ /* 0x000fe2000c000000 */
[----:B-1----:R-:W-:Y:S02]  /*1020*/  R2UR UR5, R3 ;  /* 0x00000000030572ca */ /* 0x002fe400000e0000 */
[----:B---3--:R-:W-:-:S02]  /*1030*/  R2UR UR6, R2 ;  /* 0x00000000020672ca */ /* 0x008fc400000e0000 */
[----:B------:R-:W-:-:S09]  /*1040*/  PRMT R2, RZ, 0x7610, R2 ;  /* 0x00007610ff027816 */ /* 0x000fd20000000002 */
[----:B------:R-:W-:-:S04]  /*1050*/  UIADD3 UR5, UPT, UPT, -UR5, URZ, URZ ;  /* 0x000000ff05057290 */ /* 0x000fc8000fffe1ff */
[----:B------:R-:W-:Y:S02]  /*1060*/  UIMAD UR5, UR7, UR5, UR25 ;  /* 0x00000005070572a4 */ /* 0x000fe4000f8e0219 */
[----:B------:R-:W-:-:S04]  /*1070*/  UIADD3 UR4, UPT, UPT, -UR6, URZ, URZ ;  /* 0x000000ff06047290 */ /* 0x000fc8000fffe1ff */
[----:B------:R-:W-:Y:S01]  /*1080*/  IMAD.U32 R56, RZ, RZ, UR5 ;  /* 0x00000005ff387e24 */ /* 0x000fe2000f8e00ff */
[----:B------:R-:W-:-:S06]  /*1090*/  UIMAD UR4, UR8, UR4, UR27 ;  /* 0x00000004080472a4 */ /* 0x000fcc000f8e021b */
[----:B------:R-:W-:Y:S01]  /*10a0*/  IMAD.U32 R55, RZ, RZ, UR4 ;  /* 0x00000004ff377e24 */ /* 0x000fe2000f8e00ff */
[----:B--2-4-:R-:W-:Y:S06]  /*10b0*/  BRA.U UP5, `(.L_x_17) ;  /* 0x0000000105747547 */ /* 0x014fec000b800000 */
[----:B------:R-:W-:Y:S02]  /*10c0*/  R2UR UR4, R55 ;  /* 0x00000000370472ca */ /* 0x000fe400000e0000 */
[----:B------:R-:W-:-:S11]  /*10d0*/  R2UR UR8, R56 ;  /* 0x00000000380872ca */ /* 0x000fd600000e0000 */
[----:B------:R-:W-:Y:S02]  /*10e0*/  UISETP.NE.AND UP2, UPT, UR4, URZ, UPT ;  /* 0x000000ff0400728c */ /* 0x000fe4000bf45270 */
[----:B------:R-:W-:Y:S02]  /*10f0*/  UISETP.NE.AND UP3, UPT, UR4, 0x1, UPT ;  /* 0x000000010400788c */ /* 0x000fe4000bf65270 */
[----:B------:R-:W-:Y:S02]  /*1100*/  UISETP.NE.AND UP0, UPT, UR8, URZ, UP2 ;  /* 0x000000ff0800728c */ /* 0x000fe40009705270 */
[----:B------:R-:W-:Y:S02]  /*1110*/  USEL UR4, URZ, 0x10, UP3 ;  /* 0x00000010ff047887 */ /* 0x000fe40009800000 */
[----:B------:R-:W-:Y:S02]  /*1120*/  USEL UR11, URZ, 0x1, UP0 ;  /* 0x00000001ff0b7887 */ /* 0x000fe40008000000 */
[----:B------:R-:W-:-:S02]  /*1130*/  UISETP.NE.AND UP0, UPT, UR8, URZ, UPT ;  /* 0x000000ff0800728c */ /* 0x000fc4000bf05270 */
[----:B------:R-:W-:Y:S02]  /*1140*/  USEL UR5, URZ, 0x2, UP2 ;  /* 0x00000002ff057887 */ /* 0x000fe40009000000 */
[----:B------:R-:W-:Y:S02]  /*1150*/  USEL UR9, UR4, 0x10, UP0 ;  /* 0x0000001004097887 */ /* 0x000fe40008000000 */
[----:B------:R-:W-:Y:S02]  /*1160*/  UISETP.NE.AND UP0, UPT, UR8, 0x1, UPT ;  /* 0x000000010800788c */ /* 0x000fe4000bf05270 */
[----:B------:R-:W-:Y:S02]  /*1170*/  USEL UR4, URZ, 0x20, UP3 ;  /* 0x00000020ff047887 */ /* 0x000fe40009800000 */
[----:B------:R-:W-:Y:S02]  /*1180*/  UISETP.NE.AND UP1, UPT, UR8, 0x2, UPT ;  /* 0x000000020800788c */ /* 0x000fe4000bf25270 */
[----:B------:R-:W-:-:S02]  /*1190*/  USEL UR6, URZ, 0x4, UP2 ;  /* 0x00000004ff067887 */ /* 0x000fc40009000000 */
[----:B------:R-:W-:Y:S02]  /*11a0*/  USEL UR7, UR5, 0x2, UP0 ;  /* 0x0000000205077887 */ /* 0x000fe40008000000 */
[----:B------:R-:W-:Y:S02]  /*11b0*/  USEL UR10, UR4, 0x20, UP0 ;  /* 0x00000020040a7887 */ /* 0x000fe40008000000 */
[----:B------:R-:W-:Y:S02]  /*11c0*/  UISETP.NE.AND UP0, UPT, UR8, 0x3, UPT ;  /* 0x000000030800788c */ /* 0x000fe4000bf05270 */
[----:B------:R-:W-:Y:S02]  /*11d0*/  USEL UR5, URZ, 0x40, UP3 ;  /* 0x00000040ff057887 */ /* 0x000fe40009800000 */
[----:B------:R-:W-:Y:S02]  /*11e0*/  USEL UR8, UR6, 0x4, UP1 ;  /* 0x0000000406087887 */ /* 0x000fe40008800000 */
[----:B------:R-:W-:-:S02]  /*11f0*/  USEL UR4, URZ, 0x8, UP2 ;  /* 0x00000008ff047887 */ /* 0x000fc40009000000 */
[----:B------:R-:W-:Y:S02]  /*1200*/  UIADD3 UR6, UPT, UPT, UR7, UR9, UR11 ;  /* 0x0000000907067290 */ /* 0x000fe4000fffe00b */
[----:B------:R-:W-:Y:S02]  /*1210*/  USEL UR7, UR5, 0x40, UP1 ;  /* 0x0000004005077887 */ /* 0x000fe40008800000 */
[----:B------:R-:W-:Y:S02]  /*1220*/  USEL UR12, URZ, 0x80, UP3 ;  /* 0x00000080ff0c7887 */ /* 0x000fe40009800000 */
[----:B------:R-:W-:Y:S02]  /*1230*/  USEL UR4, UR4, 0x8, UP0 ;  /* 0x0000000804047887 */ /* 0x000fe40008000000 */
[----:B------:R-:W-:Y:S02]  /*1240*/  UIADD3 UR5, UPT, UPT, UR8, UR10, UR6 ;  /* 0x0000000a08057290 */ /* 0x000fe4000fffe006 */
[----:B------:R-:W-:-:S02]  /*1250*/  USEL UR6, UR12, 0x80, UP0 ;  /* 0x000000800c067887 */ /* 0x000fc40008000000 */
[----:B------:R-:W-:-:S04]  /*1260*/  UIADD3 UR4, UPT, UPT, UR4, UR7, UR5 ;  /* 0x0000000704047290 */ /* 0x000fc8000fffe005 */
[----:B------:R-:W-:-:S06]  /*1270*/  UIADD3 UR4, UPT, UPT, UR4, UR6, URZ ;  /* 0x0000000604047290 */ /* 0x000fcc000fffe0ff */
[----:B------:R-:W-:-:S07]  /*1280*/  IMAD.U32 R2, RZ, RZ, UR4 ;  /* 0x00000004ff027e24 */ /* 0x000fce000f8e00ff */
.L_x_17:
[----:B------:R-:W1:Y:S01]  /*1290*/  S2UR UR60, SR_CTAID.Z ;  /* 0x00000000003c79c3 */ /* 0x000e620000002700 */
[----:B------:R-:W-:Y:S01]  /*12a0*/  UISETP.GE.AND UP0, UPT, UR23, 0x1, UPT ;  /* 0x000000011700788c */ /* 0x000fe2000bf06270 */
[----:B------:R-:W-:-:S08]  /*12b0*/  UMOV UR29, 0xf ;  /* 0x0000000f001d7882 */ /* 0x000fd00000000000 */
[----:B------:R-:W-:Y:S05]  /*12c0*/  BRA.U !UP0, `(.L_x_18) ;  /* 0x0000000108d47547 */ /* 0x000fea000b800000 */
[----:B------:R-:W2:Y:S01]  /*12d0*/  LDCU.128 UR12, c[0x0][0xb10] ;  /* 0x00016200ff0c77ac */ /* 0x000ea20008000c00 */
[----:B------:R-:W3:Y:S01]  /*12e0*/  LDCU UR6, c[0x0][0x370] ;  /* 0x00006e00ff0677ac */ /* 0x000ee20008000800 */
[----:B------:R-:W4:Y:S01]  /*12f0*/  LDCU UR5, c[0x0][0x374] ;  /* 0x00006e80ff0577ac */ /* 0x000f220008000800 */
[----:B------:R-:W1:Y:S01]  /*1300*/  LDCU UR24, c[0x0][0xb0c] ;  /* 0x00016180ff1877ac */ /* 0x000e620008000800 */
[----:B------:R-:W1:Y:S01]  /*1310*/  LDCU UR4, c[0x0][0xb20] ;  /* 0x00016400ff0477ac */ /* 0x000e620008000800 */
[----:B------:R-:W1:Y:S01]  /*1320*/  LDCU.64 UR8, c[0x0][0xb28] ;  /* 0x00016500ff0877ac */ /* 0x000e620008000a00 */
[----:B--2---:R-:W-:Y:S02]  /*1330*/  UISETP.NE.AND UP0, UPT, UR14, 0x1, UPT ;  /* 0x000000010e00788c */ /* 0x004fe4000bf05270 */
[----:B----4-:R-:W-:Y:S02]  /*1340*/  UIMAD.WIDE.U32 UR10, UR5, UR15, URZ ;  /* 0x0000000f050a72a5 */ /* 0x010fe4000f8e00ff */
[----:B---3--:R-:W-:-:S02]  /*1350*/  UIMAD.WIDE.U32 UR18, UR6, UR12, URZ ;  /* 0x0000000c061272a5 */ /* 0x008fc4000f8e00ff */
[----:B-1----:R-:W-:Y:S02]  /*1360*/  UISETP.NE.AND UP1, UPT, UR24, 0x1, UPT ;  /* 0x000000011800788c */ /* 0x002fe4000bf25270 */
[----:B------:R-:W-:Y:S01]  /*1370*/  UISETP.NE.AND UP2, UPT, UR23, 0x1, UPT ;  /* 0x000000011700788c */ /* 0x000fe2000bf45270 */
[----:B------:R-:W-:Y:S02]  /*1380*/  UMOV UR10, UR11 ;  /* 0x0000000b000a7c82 */ /* 0x000fe40008000000 */
[----:B------:R-:W-:Y:S01]  /*1390*/  UMOV UR18, UR19 ;  /* 0x0000001300127c82 */ /* 0x000fe20008000000 */
[----:B------:R-:W-:Y:S02]  /*13a0*/  @UP0 USHF.R.U32.HI UR5, URZ, UR4, UR10 ;  /* 0x00000004ff050299 */ /* 0x000fe4000801160a */
[----:B------:R-:W-:Y:S02]  /*13b0*/  UIMAD.WIDE.U32 UR20, UR27, UR15, URZ ;  /* 0x0000000f1b1472a5 */ /* 0x000fe4000f8e00ff */
[----:B------:R-:W-:-:S02]  /*13c0*/  UIMAD.WIDE.U32 UR10, UR5, UR8, URZ ;  /* 0x00000008050a72a5 */ /* 0x000fc4000f8e00ff */
[----:B------:R-:W-:Y:S02]  /*13d0*/  @UP1 USHF.R.U32.HI UR6, URZ, UR13, UR18 ;  /* 0x0000000dff061299 */ /* 0x000fe40008011612 */
[----:B------:R-:W-:Y:S02]  /*13e0*/  UIMAD.WIDE.U32 UR16, UR25, UR12, URZ ;  /* 0x0000000c191072a5 */ /* 0x000fe4000f8e00ff */
[----:B------:R-:W-:Y:S01]  /*13f0*/  UIMAD.WIDE.U32 UR18, UR6, UR8, URZ ;  /* 0x00000008061272a5 */ /* 0x000fe2000f8e00ff */
[----:B------:R-:W-:Y:S01]  /*1400*/  UMOV UR20, UR21 ;  /* 0x0000001500147c82 */ /* 0x000fe20008000000 */
[----:B------:R-:W-:Y:S01]  /*1410*/  UMOV UR10, UR11 ;  /* 0x0000000b000a7c82 */ /* 0x000fe20008000000 */
[----:B------:R-:W-:Y:S02]  /*1420*/  USHF.R.U32.HI UR20, URZ, UR4, UR20 ;  /* 0x00000004ff147299 */ /* 0x000fe40008011614 */
[----:B------:R-:W-:Y:S02]  /*1430*/  @UP2 USHF.R.U32.HI UR5, URZ, UR9, UR10 ;  /* 0x00000009ff052299 */ /* 0x000fe4000801160a */
[----:B------:R-:W-:Y:S01]  /*1440*/  UMOV UR7, UR19 ;  /* 0x0000001300077c82 */ /* 0x000fe20008000000 */
[----:B------:R-:W-:Y:S01]  /*1450*/  UMOV UR16, UR17 ;  /* 0x0000001100107c82 */ /* 0x000fe20008000000 */
[----:B------:R-:W-:-:S02]  /*1460*/  @UP2 USHF.R.U32.HI UR6, URZ, UR9, UR7 ;  /* 0x00000009ff062299 */ /* 0x000fc40008011607 */
[----:B------:R-:W-:Y:S02]  /*1470*/  USHF.R.U32.HI UR13, URZ, UR13, UR16 ;  /* 0x0000000dff0d7299 */ /* 0x000fe40008011610 */
[----:B------:R-:W-:Y:S02]  /*1480*/  USEL UR4, UR27, UR20, !UP0 ;  /* 0x000000141b047287 */ /* 0x000fe4000c000000 */
[----:B------:R-:W-:Y:S02]  /*1490*/  UIMAD UR7, UR5, UR23, URZ ;  /* 0x00000017050772a4 */ /* 0x000fe4000f8e02ff */
[----:B------:R-:W-:Y:S02]  /*14a0*/  USEL UR5, UR25, UR13, !UP1 ;  /* 0x0000000d19057287 */ /* 0x000fe4000c800000 */
[----:B------:R-:W-:Y:S02]  /*14b0*/  UIMAD UR12, UR6, UR23, URZ ;  /* 0x00000017060c72a4 */ /* 0x000fe4000f8e02ff */
[----:B------:R-:W-:-:S02]  /*14c0*/  UISETP.GE.AND UP0, UPT, UR4, UR7, UPT ;  /* 0x000000070400728c */ /* 0x000fc4000bf06270 */
[----:B------:R-:W-:Y:S02]  /*14d0*/  UIMAD.WIDE.U32 UR10, UR4, UR8, URZ ;  /* 0x00000008040a72a5 */ /* 0x000fe4000f8e00ff */
[----:B------:R-:W-:Y:S02]  /*14e0*/  UISETP.GE.OR UP0, UPT, UR5, UR12, UP0 ;  /* 0x0000000c0500728c */ /* 0x000fe40008706670 */
[----:B------:R-:W-:Y:S02]  /*14f0*/  UIMAD.WIDE.U32 UR12, UR5, UR8, URZ ;  /* 0x00000008050c72a5 */ /* 0x000fe4000f8e00ff */
[----:B------:R-:W-:Y:S01]  /*1500*/  UIADD3 UR10, UPT, UPT, -UR4, URZ, URZ ;  /* 0x000000ff040a7290 */ /* 0x000fe2000fffe1ff */
[----:B------:R-:W-:Y:S01]  /*1510*/  UMOV UR8, UR11 ;  /* 0x0000000b00087c82 */ /* 0x000fe20008000000 */
[----:B------:R-:W-:Y:S02]  /*1520*/  UIADD3 UR11, UPT, UPT, -UR5, URZ, URZ ;  /* 0x000000ff050b7290 */ /* 0x000fe4000fffe1ff */
[----:B------:R-:W-:-:S03]  /*1530*/  USHF.R.U32.HI UR8, URZ, UR9, UR8 ;  /* 0x00000009ff087299 */ /* 0x000fc60008011608 */
[----:B------:R-:W-:Y:S01]  /*1540*/  @!UP0 UMOV UR7, UR13 ;  /* 0x0000000d00078c82 */ /* 0x000fe20008000000 */
[----:B------:R-:W-:Y:S02]  /*1550*/  UIMAD UR27, UR14, UR10, UR27 ;  /* 0x0000000a0e1b72a4 */ /* 0x000fe4000f8e021b */
[----:B------:R-:W-:Y:S02]  /*1560*/  USEL UR8, UR4, UR8, !UP2 ;  /* 0x0000000804087287 */ /* 0x000fe4000d000000 */
[----:B------:R-:W-:Y:S02]  /*1570*/  @!UP0 USHF.R.U32.HI UR7, URZ, UR9, UR7 ;  /* 0x00000009ff078299 */ /* 0x000fe40008011607 */
[----:B------:R-:W-:Y:S02]  /*1580*/  UIADD3 UR9, UPT, UPT, -UR8, URZ, URZ ;  /* 0x000000ff08097290 */ /* 0x000fe4000fffe1ff */
[----:B------:R-:W-:Y:S02]  /*1590*/  @!UP0 USEL UR7, UR5, UR7, !UP2 ;  /* 0x0000000705078287 */ /* 0x000fe4000d000000 */
[----:B------:R-:W-:-:S02]  /*15a0*/  UIMAD UR9, UR23, UR9, UR4 ;  /* 0x00000009170972a4 */ /* 0x000fc4000f8e0204 */
[----:B------:R-:W-:Y:S02]  /*15b0*/  @!UP0 UIADD3 UR8, UPT, UPT, UR8, -UR7, URZ ;  /* 0x8000000708088290 */ /* 0x000fe4000fffe0ff */
[----:B------:R-:W-:Y:S02]  /*15c0*/  @!UP0 UIMAD UR6, UR9, UR6, UR7 ;  /* 0x00000006090682a4 */ /* 0x000fe4000f8e0207 */
[----:B------:R-:W-:Y:S02]  /*15d0*/  @!UP0 UIMAD UR4, UR8, UR23, UR5 ;  /* 0x00000017080482a4 */ /* 0x000fe4000f8e0205 */
[----:B------:R-:W-:Y:S02]  /*15e0*/  UIMAD UR25, UR24, UR11, UR25 ;  /* 0x0000000b181972a4 */ /* 0x000fe4000f8e0219 */
[----:B------:R-:W-:Y:S01]  /*15f0*/  UIMAD UR27, UR4, UR14, UR27 ;  /* 0x0000000e041b72a4 */ /* 0x000fe2000f8e021b */
[----:B------:R-:W-:Y:S02]  /*1600*/  @!UP0 UMOV UR5, UR6 ;  /* 0x0000000600058c82 */ /* 0x000fe40008000000 */
[----:B------:R-:W-:-:S12]  /*1610*/  UIMAD UR25, UR5, UR24, UR25 ;  /* 0x00000018051972a4 */ /* 0x000fd8000f8e0219 */
.L_x_18:
[----:B------:R-:W-:Y:S02]  /*1620*/  UISETP.NE.AND UP1, UPT, UR28, 0x1, UPT ;  /* 0x000000011c00788c */ /* 0x000fe4000bf25270 */
[----:B------:R-:W-:Y:S02]  /*1630*/  ULOP3.LUT UR31, UR31, 0xffff, URZ, 0xc0, !UPT ;  /* 0x0000ffff1f1f7892 */ /* 0x000fe4000f8ec0ff */
[----:B------:R-:W-:Y:S02]  /*1640*/  ULOP3.LUT UR30, UR30, 0xffff, URZ, 0xc0, !UPT ;  /* 0x0000ffff1e1e7892 */ /* 0x000fe4000f8ec0ff */
[----:B------:R-:W-:Y:S02]  /*1650*/  UISETP.NE.AND UP0, UPT, UR22, 0x2, UPT ;  /* 0x000000021600788c */ /* 0x000fe4000bf05270 */
[----:B------:R-:W-:Y:S02]  /*1660*/  ULOP3.LUT UR53, UR53, 0x400, URZ, 0xc0, !UPT ;  /* 0x0000040035357892 */ /* 0x000fe4000f8ec0ff */
[----:B------:R-:W-:-:S02]  /*1670*/  ULOP3.LUT UR45, UR45, 0x600, URZ, 0xc0, !UPT ;  /* 0x000006002d2d7892 */ /* 0x000fc4000f8ec0ff */
[----:B------:R-:W-:Y:S02]  /*1680*/  USHF.L.U32 UR31, UR32, UR31, URZ ;  /* 0x0000001f201f7299 */ /* 0x000fe400080006ff */
[----:B------:R-:W-:Y:S01]  /*1690*/  USHF.L.U32 UR30, UR29, UR30, URZ ;  /* 0x0000001e1d1e7299 */ /* 0x000fe200080006ff */
[----:B------:R-:W-:Y:S11]  /*16a0*/  BRA.U UP1, `(.L_x_19) ;  /* 0x0000000101447547 */ /* 0x000ff6000b800000 */
[----:B------:R-:W2:Y:S01]  /*16b0*/  LDCU.128 UR8, c[0x0][0xb10] ;  /* 0x00016200ff0877ac */ /* 0x000ea20008000c00 */
[----:B------:R-:W3:Y:S01]  /*16c0*/  LDCU UR12, c[0x0][0xb0c] ;  /* 0x00016180ff0c77ac */ /* 0x000ee20008000800 */
[----:B------:R-:W4:Y:S01]  /*16d0*/  LDCU UR13, c[0x0][0xb20] ;  /* 0x00016400ff0d77ac */ /* 0x000f220008000800 */
[----:B--2---:R-:W-:Y:S02]  /*16e0*/  UIMAD.WIDE.U32 UR6, UR25, UR8, URZ ;  /* 0x00000008190672a5 */ /* 0x004fe4000f8e00ff */
[----:B------:R-:W-:Y:S02]  /*16f0*/  UIMAD.WIDE.U32 UR4, UR27, UR11, URZ ;  /* 0x0000000b1b0472a5 */ /* 0x000fe4000f8e00ff */
[----:B---3--:R-:W-:Y:S02]  /*1700*/  UISETP.NE.AND UP2, UPT, UR12, 0x1, UPT ;  /* 0x000000010c00788c */ /* 0x008fe4000bf45270 */
[----:B------:R-:W-:Y:S01]  /*1710*/  UISETP.NE.AND UP1, UPT, UR10, 0x1, UPT ;  /* 0x000000010a00788c */ /* 0x000fe2000bf25270 */
[----:B------:R-:W-:-:S02]  /*1720*/  UMOV UR6, UR7 ;  /* 0x0000000700067c82 */ /* 0x000fc40008000000 */
[----:B------:R-:W-:Y:S01]  /*1730*/  UMOV UR4, UR5 ;  /* 0x0000000500047c82 */ /* 0x000fe20008000000 */
[----:B------:R-:W-:Y:S02]  /*1740*/  USHF.R.U32.HI UR9, URZ, UR9, UR6 ;  /* 0x00000009ff097299 */ /* 0x000fe40008011606 */
[----:B----4-:R-:W-:Y:S02]  /*1750*/  USHF.R.U32.HI UR4, URZ, UR13, UR4 ;  /* 0x0000000dff047299 */ /* 0x010fe40008011604 */
[----:B------:R-:W-:Y:S02]  /*1760*/  USEL UR5, UR25, UR9, !UP2 ;  /* 0x0000000919057287 */ /* 0x000fe4000d000000 */
[----:B------:R-:W-:-:S04]  /*1770*/  USEL UR4, UR27, UR4, !UP1 ;  /* 0x000000041b047287 */ /* 0x000fc8000c800000 */
[----:B------:R-:W-:Y:S02]  /*1780*/  UIADD3 UR6, UPT, UPT, UR5, -UR4, URZ ;  /* 0x8000000405067290 */ /* 0x000fe4000fffe0ff */
[----:B------:R-:W-:Y:S02]  /*1790*/  UIADD3 UR4, UPT, UPT, -UR5, UR4, URZ ;  /* 0x0000000405047290 */ /* 0x000fe4000fffe1ff */
[----:B------:R-:W-:Y:S02]  /*17a0*/  UIMAD UR27, UR6, UR10, UR27 ;  /* 0x0000000a061b72a4 */ /* 0x000fe4000f8e021b */
[----:B------:R-:W-:-:S12]  /*17b0*/  UIMAD UR25, UR4, UR12, UR25 ;  /* 0x0000000c041972a4 */ /* 0x000fd8000f8e0219 */
.L_x_19:
[----:B------:R-:W-:Y:S05]  /*17c0*/  BRA.U !UP6, `(.L_x_20) ;  /* 0x000000010e0c7547 */ /* 0x000fea000b800000 */
[----:B------:R-:W-:Y:S01]  /*17d0*/  UCGABAR_WAIT ;  /* 0x0000000000007dc7 */ /* 0x000fe20008000000 */
[----:B------:R-:W-:Y:S01]  /*17e0*/  CCTL.IVALL ;  /* 0x00000000ff00798f */ /* 0x000fe20002000000 */
[----:B------:R-:W-:Y:S05]  /*17f0*/  BRA `(.L_x_21) ;  /* 0x0000000000047947 */ /* 0x000fea0003800000 */
.L_x_20:
[----:B------:R-:W-:Y:S06]  /*1800*/  BAR.SYNC.DEFER_BLOCKING 0x0 ;  /* 0x0000000000007b1d */ /* 0x000fec0000010000 */
.L_x_21:
[----:B------:R-:W-:Y:S05]  /*1810*/  BRA.U UP0, `(.L_x_22) ;  /* 0x0000001500f07547 */ /* 0x000fea000b800000 */
[----:B------:R-:W2:Y:S01]  /*1820*/  LDCU UR6, c[0x0][0x38c] ;  /* 0x00007180ff0677ac */ /* 0x000ea20008000800 */
[----:B------:R-:W-:Y:S01]  /*1830*/  PLOP3.LUT P2, PT, PT, PT, UP4, 0x80, 0x8 ;  /* 0x000000000008781c */ /* 0x000fe20003f4f048 */
[----:B------:R-:W-:Y:S01]  /*1840*/  IMAD.MOV.U32 R12, RZ, RZ, 0x1 ;  /* 0x00000001ff0c7424 */ /* 0x000fe200078e00ff */
[----:B------:R-:W-:Y:S01]  /*1850*/  ISETP.EQ.OR P3, PT, R0, RZ, P4 ;  /* 0x000000ff0000720c */ /* 0x000fe20002762670 */
[----:B------:R-:W-:Y:S01]  /*1860*/  UISETP.NE.AND UP1, UPT, UR22, URZ, UPT ;  /* 0x000000ff1600728c */ /* 0x000fe2000bf25270 */
[----:B------:R-:W-:Y:S02]  /*1870*/  PLOP3.LUT P2, PT, P2, PT, PT, 0x8, 0x80 ;  /* 0x000000000080781c */ /* 0x000fe4000174e170 */
[----:B------:R-:W-:Y:S01]  /*1880*/  CS2R R10, SRZ ;  /* 0x00000000000a7805 */ /* 0x000fe2000001ff00 */
[----:B------:R-:W-:Y:S01]  /*1890*/  IMAD.MOV.U32 R9, RZ, RZ, RZ ;  /* 0x000000ffff097224 */ /* 0x000fe200078e00ff */
[----:B------:R-:W3:Y:S01]  /*18a0*/  LDCU UR65, c[0x0][0x370] ;  /* 0x00006e00ff4177ac */ /* 0x000ee20008000800 */
[----:B------:R-:W-:Y:S01]  /*18b0*/  IMAD.MOV.U32 R8, RZ, RZ, 0x1 ;  /* 0x00000001ff087424 */ /* 0x000fe200078e00ff */
[----:B------:R-:W4:Y:S01]  /*18c0*/  LDCU.64 UR54, c[0x0][0x348] ;  /* 0x00006900ff3677ac */ /* 0x000f220008000a00 */
[----:B------:R-:W1:Y:S01]  /*18d0*/  LDCU UR64, c[0x0][0x374] ;  /* 0x00006e80ff4077ac */ /* 0x000e620008000800 */
[----:B--2---:R-:W-:-:S02]  /*18e0*/  UIADD3 UR5, UPT, UPT, UR6, 0x7f, URZ ;  /* 0x0000007f06057890 */ /* 0x004fc4000fffe0ff */
[----:B------:R-:W-:Y:S02]  /*18f0*/  UIADD3 UR71, UPT, UPT, UR6, 0xfe, URZ ;  /* 0x000000fe06477890 */ /* 0x000fe4000fffe0ff */
[----:B------:R-:W-:Y:S02]  /*1900*/  USHF.R.S32.HI UR4, URZ, 0x1f, UR5 ;  /* 0x0000001fff047899 */ /* 0x000fe40008011405 */
[----:B------:R-:W-:Y:S02]  /*1910*/  USEL UR38, UR38, 0x2, UP1 ;  /* 0x0000000226267887 */ /* 0x000fe40008800000 */
[----:B------:R-:W-:Y:S02]  /*1920*/  ULEA.HI UR4, UR4, UR5, URZ, 0x7 ;  /* 0x0000000504047291 */ /* 0x000fe4000f8f38ff */
[----:B------:R-:W-:Y:S02]  /*1930*/  USHF.L.U32 UR5, UR26, 0x5, URZ ;  /* 0x000000051a057899 */ /* 0x000fe400080006ff */
[----:B------:R-:W-:-:S02]  /*1940*/  USHF.R.S32.HI UR67, URZ, 0x7, UR4 ;  /* 0x00000007ff437899 */ /* 0x000fc40008011404 */
[----:B------:R-:W-:Y:S02]  /*1950*/  UIADD3 UR4, UPT, UPT, UR6, -0x1, URZ ;  /* 0xffffffff06047890 */ /* 0x000fe4000fffe0ff */
[----:B------:R-:W-:Y:S02]  /*1960*/  UISETP.LT.U32.AND UP0, UPT, UR67, 0x3, UPT ;  /* 0x000000034300788c */ /* 0x000fe4000bf01070 */
[----:B------:R-:W-:Y:S02]  /*1970*/  UISETP.GE.U32.AND UP2, UPT, UR4, -0xff, UPT ;  /* 0xffffff010400788c */ /* 0x000fe4000bf46070 */
[----:B------:R-:W-:Y:S02]  /*1980*/  USEL UR66, UR67, 0x3, UP0 ;  /* 0x0000000343427887 */ /* 0x000fe40008000000 */
[----:B------:R-:W-:Y:S02]  /*1990*/  ULOP3.LUT UR68, UR5, 0x20, URZ, 0xe2, !UPT ;  /* 0x0000002005447892 */ /* 0x000fe4000f8ee2ff */
[----:B------:R-:W-:-:S02]  /*19a0*/  UIADD3 UR37, UPT, UPT, UR66, -0x1, URZ ;  /* 0xffffffff42257890 */ /* 0x000fc4000fffe0ff */
[----:B------:R-:W-:Y:S01]  /*19b0*/  UIADD3 UR69, UPT, UPT, UR67, -UR66, URZ ;  /* 0x8000004243457290 */ /* 0x000fe2000fffe0ff */
[----:B------:R-:W-:Y:S02]  /*19c0*/  UMOV UR29, URZ ;  /* 0x000000ff001d7c82 */ /* 0x000fe40008000000 */
[----:B------:R-:W-:-:S04]  /*19d0*/  @UP2 UIADD3 UR37, UPT, UPT, UR66, URZ, URZ ;  /* 0x000000ff42252290 */ /* 0x000fc8000fffe0ff */
[----:B-1-34-:R-:W-:-:S12]  /*19e0*/  UIADD3 UR37, UPT, UPT, UR37, 0x1, URZ ;  /* 0x0000000125257890 */ /* 0x01afd8000fffe0ff */
.L_x_46:
[----:B------:R-:W-:Y:S01]  /*19f0*/  UISETP.NE.AND UP0, UPT, UR63, URZ, UPT ;  /* 0x000000ff3f00728c */ /* 0x000fe2000bf05270 */
[----:B------:R-:W1:Y:S08]  /*1a00*/  S2UR UR63, SR_CgaCtaId ;  /* 0x00000000003f79c3 */ /* 0x000e700000008800 */
[----:B---3--:R-:W-:Y:S05]  /*1a10*/  BRA.U UP0, `(.L_x_23) ;  /* 0x0000000100347547 */ /* 0x008fea000b800000 */
[----:B------:R-:W2:Y:S01]  /*1a20*/  S2R R0, SR_CgaCtaId ;  /* 0x0000000000007919 */ /* 0x000ea20000008800 */
[----:B------:R-:W-:-:S04]  /*1a30*/  MOV R2, 0x400 ;  /* 0x0000040000027802 */ /* 0x000fc80000000f00 */
[----:B--2---:R-:W-:Y:S02]  /*1a40*/  LEA R0, R0, R2, 0x18 ;  /* 0x0000000200007211 */ /* 0x004fe400078ec0ff */
[----:B------:R-:W-:-:S03]  /*1a50*/  SHF.L.U32 R2, R8, 0x1f, RZ ;  /* 0x0000001f08027819 */ /* 0x000fc600000006ff */
[----:B------:R-:W-:-:S04]  /*1a60*/  IMAD R0, R9, 0x8, R0 ;  /* 0x0000000809007824 */ /* 0x000fc800078e0200 */
[----:B------:R-:W2:Y:S02]  /*1a70*/  SYNCS.PHASECHK.TRANS64.TRYWAIT P0, [R0+URZ+0xe0], R2 ;  /* 0x0000e002000075a7 */ /* 0x000ea400080011ff */
[----:B--2---:R-:W-:Y:S05]  /*1a80*/  @!P0 BRA `(.L_x_24) ;  /* 0x0000006800208947 */ /* 0x004fea0003800000 */
.L_x_125:
[----:B------:R-:W-:Y:S01]  /*1a90*/  VIADD R9, R9, 0x1 ;  /* 0x0000000109097836 */ /* 0x000fe20000000000 */
[----:B------:R2:W-:Y:S04]  /*1aa0*/  SYNCS.ARRIVE.TRANS64.A1T0 RZ, [R0+URZ+0xd0], RZ ;  /* 0x0000d0ff00ff79a7 */ /* 0x0005e800081000ff */
[----:B------:R-:W-:-:S04]  /*1ab0*/  ISETP.NE.AND P0, PT, R9, 0x2, PT ;  /* 0x000000020900780c */ /* 0x000fc80003f05270 */
[----:B------:R-:W-:Y:S02]  /*1ac0*/  SEL R9, R9, RZ, P0 ;  /* 0x000000ff09097207 */ /* 0x000fe40000000000 */
[----:B--2---:R-:W-:-:S04]  /*1ad0*/  SEL R0, RZ, 0x1, P0 ;  /* 0x00000001ff007807 */ /* 0x004fc80000000000 */
[----:B------:R-:W-:-:S07]  /*1ae0*/  LOP3.LUT R8, R8, R0, RZ, 0x3c, !PT ;  /* 0x0000000008087212 */ /* 0x000fce00078e3cff */
.L_x_23:
[----:B------:R-:W-:Y:S01]  /*1af0*/  UMOV UR22, 0x400 ;  /* 0x0000040000167882 */ /* 0x000fe20000000000 */
[----:B------:R-:W-:Y:S01]  /*1b00*/  SHF.L.U32 R0, R12, 0x1f, RZ ;  /* 0x0000001f0c007819 */ /* 0x000fe200000006ff */
[----:B-1----:R-:W-:Y:S02]  /*1b10*/  ULEA UR22, UR63, UR22, 0x18 ;  /* 0x000000163f167291 */ /* 0x002fe4000f8ec0ff */
[----:B------:R-:W-:Y:S02]  /*1b20*/  UISETP.GE.U32.AND UP0, UPT, UR71, 0xff, UPT ;  /* 0x000000ff4700788c */ /* 0x000fe4000bf06070 */
[----:B------:R-:W-:Y:S02]  /*1b30*/  ULEA UR4, UR29, UR22, 0x3 ;  /* 0x000000161d047291 */ /* 0x000fe4000f8e18ff */
[----:B------:R-:W-:Y:S02]  /*1b40*/  ULEA UR27, UR27, UR70, 0x2 ;  /* 0x000000461b1b7291 */ /* 0x000fe4000f8e10ff */
[----:B------:R-:W-:-:S02]  /*1b50*/  ULEA UR59, UR25, UR68, 0x6 ;  /* 0x00000044193b7291 */ /* 0x000fc4000f8e30ff */
[----:B------:R-:W-:Y:S01]  /*1b60*/  USHF.L.U32 UR27, UR27, 0x4, URZ ;  /* 0x000000041b1b7899 */ /* 0x000fe200080006ff */
[----:B------:R-:W-:Y:S02]  /*1b70*/  UMOV UR15, URZ ;  /* 0x000000ff000f7c82 */ /* 0x000fe40008000000 */
[----:B------:R1:W2:Y:S01]  /*1b80*/  SYNCS.PHASECHK.TRANS64.TRYWAIT P1, [UR4+0x18], R0 ;  /* 0x00001800ff0075a7 */ /* 0x0002a20008021104 */
[----:B------:R-:W-:Y:S08]  /*1b90*/  BRA.U !UP0, `(.L_x_25) ;  /* 0x0000000508647547 */ /* 0x000ff0000b800000 */
[----:B------:R-:W-:Y:S01]  /*1ba0*/  UMOV UR21, URZ ;  /* 0x000000ff00157c82 */ /* 0x000fe20008000000 */
[----:B------:R-:W-:-:S05]  /*1bb0*/  UMOV UR14, UR29 ;  /* 0x0000001d000e7c82 */ /* 0x000fca0008000000 */
.L_x_33:
[----:B------:R-:W-:Y:S01]  /*1bc0*/  ULEA UR57, UR14, UR22, 0x3 ;  /* 0x000000160e397291 */ /* 0x000fe2000f8e18ff */
[----:B--2---:R-:W-:Y:S01]  /*1bd0*/  @!P4 MOV R2, 0x10000 ;  /* 0x000100000002c802 */ /* 0x004fe20000000f00 */
[----:B--23--:R-:W-:Y:S10]  /*1be0*/  @P1 BRA `(.L_x_26) ;  /* 0x00000000000c1947 */ /* 0x00cff40003800000 */
[----:B------:R-:W-:-:S04]  /*1bf0*/  SHF.L.U32 R3, R12, 0x1f, RZ ;  /* 0x0000001f0c037819 */ /* 0x000fc800000006ff */
[----:B------:R-:W2:Y:S02]  /*1c00*/  SYNCS.PHASECHK.TRANS64.TRYWAIT P0, [UR57+0x18], R3 ;  /* 0x00001803ff0075a7 */ /* 0x000ea40008001139 */
[----:B--2---:R-:W-:Y:S05]  /*1c10*/  @!P0 BRA `(.L_x_27) ;  /* 0x0000006400d08947 */ /* 0x004fea0003800000 */
.L_x_26:
[----:B------:R2:W-:Y:S01]  /*1c20*/  @!P4 SYNCS.ARRIVE.TRANS64 RZ, [UR57], R2 ;  /* 0x00000002ffffc9a7 */ /* 0x0005e20008000039 */
[----:B------:R-:W-:-:S04]  /*1c30*/  ULOP3.LUT UR4, UR38, 0x2, URZ, 0xfc, !UPT ;  /* 0x0000000226047892 */ /* 0x000fc8000f8efcff */
[----:B------:R-:W-:-:S09]  /*1c40*/  UISETP.NE.AND UP0, UPT, UR4, 0x2, UPT ;  /* 0x000000020400788c */ /* 0x000fd2000bf05270 */
[----:B------:R-:W-:Y:S05]  /*1c50*/  BRA.U UP0, `(.L_x_28) ;  /* 0x0000000100047547 */ /* 0x000fea000b800000 */
[----:B------:R-:W-:Y:S05]  /*1c60*/  BPT.TRAP 0x1 ;  /* 0x000000040000795c */ /* 0x000fea0000300000 */
.L_x_28:
[----:B------:R-:W-:Y:S04]  /*1c70*/  BSSY.RECONVERGENT B0, `(.L_x_29) ;  /* 0x0000003000007945 */ /* 0x000fe80003800200 */
[----:B------:R-:W-:Y:S05]  /*1c80*/  @P3 BRA `(.L_x_30) ;  /* 0x0000000000043947 */ /* 0x000fea0003800000 */
[----:B------:R-:W-:Y:S05]  /*1c90*/  BPT.TRAP 0x1 ;  /* 0x000000040000795c */ /* 0x000fea0000300000 */
.L_x_30:
[----:B------:R-:W-:Y:S05]  /*1ca0*/  BSYNC.RECONVERGENT B0 ;  /* 0x0000000000007941 */ /* 0x000fea0003800200 */
.L_x_29:
[----:B------:R-:W-:Y:S01]  /*1cb0*/  UIADD3 UR4, UPT, UPT, UR14, 0x1, URZ ;  /* 0x000000010e047890 */ /* 0x000fe2000fffe0ff */
[----:B------:R-:W-:Y:S01]  /*1cc0*/  BSSY.RECONVERGENT B0, `(.L_x_31) ;  /* 0x0000041000007945 */ /* 0x000fe20003800200 */
[----:B------:R-:W-:Y:S02]  /*1cd0*/  ELECT P0, URZ, PT ;  /* 0x0000000000ff782f */ /* 0x000fe40003800000 */
[----:B------:R-:W-:-:S04]  /*1ce0*/  UISETP.NE.AND UP0, UPT, UR4, 0x3, UPT ;  /* 0x000000030400788c */ /* 0x000fc8000bf05270 */
[----:B------:R-:W-:Y:S02]  /*1cf0*/  USEL UR5, URZ, 0x1, UP0 ;  /* 0x00000001ff057887 */ /* 0x000fe40008000000 */
[----:B------:R-:W-:-:S04]  /*1d00*/  USEL UR29, UR4, URZ, UP0 ;  /* 0x000000ff041d7287 */ /* 0x000fc80008000000 */
[----:B------:R-:W-:Y:S01]  /*1d10*/  ULEA UR4, UR29, UR22, 0x3 ;  /* 0x000000161d047291 */ /* 0x000fe2000f8e18ff */
[----:B------:R-:W-:-:S04]  /*1d20*/  LOP3.LUT R12, R12, UR5, RZ, 0x3c, !PT ;  /* 0x000000050c0c7c12 */ /* 0x000fc8000f8e3cff */
[----:B-1----:R-:W-:-:S04]  /*1d30*/  SHF.L.U32 R0, R12, 0x1f, RZ ;  /* 0x0000001f0c007819 */ /* 0x002fc800000006ff */
[----:B------:R1:W3:Y:S01]  /*1d40*/  SYNCS.PHASECHK.TRANS64.TRYWAIT P1, [UR4+0x18], R0 ;  /* 0x00001800ff0075a7 */ /* 0x0002e20008021104 */
[----:B------:R-:W-:Y:S05]  /*1d50*/  @!P0 BRA `(.L_x_32) ;  /* 0x0000000000dc8947 */ /* 0x000fea0003800000 */
[----:B------:R-:W-:Y:S02]  /*1d60*/  USHF.L.U32 UR7, UR14, 0xd, URZ ;  /* 0x0000000d0e077899 */ /* 0x000fe400080006ff */
[----:B------:R-:W-:Y:S02]  /*1d70*/  UIADD3 UR4, UP1, UPT, UR54, 0x80, URZ ;  /* 0x0000008036047890 */ /* 0x000fe4000ff3e0ff */
[----:B------:R-:W-:Y:S02]  /*1d80*/  ULOP3.LUT UR32, UR7, UR53, URZ, 0xfc, !UPT ;  /* 0x0000003507207292 */ /* 0x000fe4000f8efcff */
[----:B------:R-:W-:Y:S02]  /*1d90*/  ULOP3.LUT UR13, UR7, UR45, URZ, 0xfc, !UPT ;  /* 0x0000002d070d7292 */ /* 0x000fe4000f8efcff */
[----:B------:R-:W-:Y:S02]  /*1da0*/  ULEA UR32, UR32, UR22, 0x2 ;  /* 0x0000001620207291 */ /* 0x000fe4000f8e10ff */
[----:B------:R-:W-:-:S02]  /*1db0*/  USHF.L.U32 UR58, UR21, 0x7, URZ ;  /* 0x00000007153a7899 */ /* 0x000fc400080006ff */
[----:B------:R-:W-:Y:S02]  /*1dc0*/  UIADD3 UR6, UP0, UPT, UR54, 0x180, URZ ;  /* 0x0000018036067890 */ /* 0x000fe4000ff1e0ff */
[----:B------:R-:W-:Y:S02]  /*1dd0*/  UIADD3.X UR5, UPT, UPT, URZ, UR55, URZ, UP1, !UPT ;  /* 0x00000037ff057290 */ /* 0x000fe40008ffe4ff */
[----:B------:R-:W-:Y:S02]  /*1de0*/  ULEA UR13, UR13, UR22, 0x2 ;  /* 0x000000160d0d7291 */ /* 0x000fe4000f8e10ff */
[----:B------:R-:W-:Y:S02]  /*1df0*/  UIADD3 UR56, UPT, UPT, UR32, 0x6800, URZ ;  /* 0x0000680020387890 */ /* 0x000fe4000fffe0ff */
[----:B------:R-:W-:Y:S02]  /*1e00*/  UPRMT UR15, URZ, 0x5410, UR31 ;  /* 0x00005410ff0f7896 */ /* 0x000fe4000800001f */
[----:B------:R-:W-:-:S02]  /*1e10*/  UIADD3 UR50, UPT, UPT, UR58, 0x20, URZ ;  /* 0x000000203a327890 */ /* 0x000fc4000fffe0ff */
[----:B------:R-:W-:Y:S02]  /*1e20*/  UIADD3 UR48, UPT, UPT, UR32, 0x8800, URZ ;  /* 0x0000880020307890 */ /* 0x000fe4000fffe0ff */
[----:B------:R-:W-:Y:S02]  /*1e30*/  UIADD3 UR42, UPT, UPT, UR58, 0x40, URZ ;  /* 0x000000403a2a7890 */ /* 0x000fe4000fffe0ff */
[----:B------:R-:W-:Y:S02]  /*1e40*/  UIADD3 UR40, UPT, UPT, UR32, 0xa800, URZ ;  /* 0x0000a80020287890 */ /* 0x000fe4000fffe0ff */
[----:B------:R-:W-:Y:S02]  /*1e50*/  UIADD3 UR34, UPT, UPT, UR58, 0x60, URZ ;  /* 0x000000603a227890 */ /* 0x000fe4000fffe0ff */
[----:B------:R-:W-:Y:S02]  /*1e60*/  UIADD3 UR32, UPT, UPT, UR32, 0xc800, URZ ;  /* 0x0000c80020207890 */ /* 0x000fe4000fffe0ff */
[----:B------:R-:W-:-:S02]  /*1e70*/  UIADD3.X UR7, UPT, UPT, URZ, UR55, URZ, UP0, !UPT ;  /* 0x00000037ff077290 */ /* 0x000fc400087fe4ff */
[----:B------:R-:W-:Y:S02]  /*1e80*/  UPRMT UR23, URZ, 0x5410, UR30 ;  /* 0x00005410ff177896 */ /* 0x000fe4000800001e */
[----:B------:R-:W-:Y:S02]  /*1e90*/  UIADD3 UR24, UPT, UPT, UR13, 0x1e800, URZ ;  /* 0x0001e8000d187890 */ /* 0x000fe4000fffe0ff */
[----:B------:R-:W-:Y:S01]  /*1ea0*/  UIADD3 UR8, UPT, UPT, UR13, 0x20800, URZ ;  /* 0x000208000d087890 */ /* 0x000fe2000fffe0ff */
[----:B------:R-:W-:Y:S01]  /*1eb0*/  UMOV UR46, 0x0 ;  /* 0x00000000002e7882 */ /* 0x000fe20000000000 */
[----:B------:R-:W-:Y:S01]  /*1ec0*/  UMOV UR47, 0x10000000 ;  /* 0x10000000002f7882 */ /* 0x000fe20000000000 */
[----:B------:R-:W-:Y:S01]  /*1ed0*/  UMOV UR49, UR57 ;  /* 0x0000003900317c82 */ /* 0x000fe20008000000 */
[----:B------:R-:W-:Y:S01]  /*1ee0*/  UMOV UR51, UR59 ;  /* 0x0000003b00337c82 */ /* 0x000fe20008000000 */
[----:B------:R-:W-:Y:S01]  /*1ef0*/  UMOV UR52, UR60 ;  /* 0x0000003c00347c82 */ /* 0x000fe20008000000 */
[----:B------:R-:W-:Y:S01]  /*1f00*/  UMOV UR41, UR57 ;  /* 0x0000003900297c82 */ /* 0x000fe20008000000 */
[----:B------:R-:W-:Y:S01]  /*1f10*/  UMOV UR43, UR59 ;  /* 0x0000003b002b7c82 */ /* 0x000fe20008000000 */
[----:B------:R-:W-:Y:S01]  /*1f20*/  UMOV UR44, UR60 ;  /* 0x0000003c002c7c82 */ /* 0x000fe20008000000 */
[----:B------:R-:W-:Y:S01]  /*1f30*/  UTMALDG.3D.MULTICAST [UR56], [UR4], UR15, desc[UR46] ;  /* 0x00002e38040073b4 */ /* 0x000fe2000801180f */
[----:B------:R-:W-:Y:S01]  /*1f40*/  UMOV UR33, UR57 ;  /* 0x0000003900217c82 */ /* 0x000fe20008000000 */
        /* <DEDUP_REMOVED lines=10> */
[----:B------:R-:W-:Y:S01]  /*1ff0*/  UIADD3 UR16, UPT, UPT, UR13, 0x22800, URZ ;  /* 0x000228000d107890 */ /* 0x000fe2000fffe0ff */
[----:B------:R-:W-:Y:S01]  /*2000*/  UMOV UR17, UR57 ;  /* 0x0000003900117c82 */ /* 0x000fe20008000000 */
[----:B------:R-:W-:Y:S01]  /*2010*/  UMOV UR19, UR27 ;  /* 0x0000001b00137c82 */ /* 0x000fe20008000000 */
[----:B------:R-:W-:Y:S01]  /*2020*/  UTMALDG.3D.MULTICAST [UR40], [UR4], UR15, desc[UR46] ;  /* 0x00002e28040073b4 */ /* 0x000fe2000801180f */
[----:B------:R-:W-:Y:S01]  /*2030*/  UMOV UR20, UR60 ;  /* 0x0000003c00147c82 */ /* 0x000fe20008000000 */
[----:B------:R-:W-:Y:S01]  /*2040*/  UMOV UR18, UR42 ;  /* 0x0000002a00127c82 */ /* 0x000fe20008000000 */
[----:B------:R-:W-:Y:S01]  /*2050*/  UTMALDG.3D.MULTICAST [UR32], [UR4], UR15, desc[UR46] ;  /* 0x00002e20040073b4 */ /* 0x000fe2000801180f */
[----:B------:R-:W-:Y:S01]  /*2060*/  UTMALDG.3D.MULTICAST [UR24], [UR6], UR23, desc[UR46] ;  /* 0x00002e18060073b4 */ /* 0x000fe20008011817 */
[----:B------:R4:W-:Y:S01]  /*2070*/  UTMALDG.3D.MULTICAST [UR8], [UR6], UR23, desc[UR46] ;  /* 0x00002e08060073b4 */ /* 0x0009e20008011817 */
[----:B------:R1:W-:Y:S01]  /*2080*/  UTMALDG.3D.MULTICAST [UR16], [UR6], UR23, desc[UR46] ;  /* 0x00002e10060073b4 */ /* 0x0003e20008011817 */
[----:B----4-:R-:W-:Y:S01]  /*2090*/  UIADD3 UR8, UPT, UPT, UR13, 0x24800, URZ ;  /* 0x000248000d087890 */ /* 0x010fe2000fffe0ff */
[----:B------:R-:W-:-:S08]  /*20a0*/  UMOV UR10, UR34 ;  /* 0x00000022000a7c82 */ /* 0x000fd00008000000 */
[----:B------:R1:W-:Y:S02]  /*20b0*/  UTMALDG.3D.MULTICAST [UR8], [UR6], UR23, desc[UR46] ;  /* 0x00002e08060073b4 */ /* 0x0003e40008011817 */
[----:B-1----:R-:W-:Y:S01]  /*20c0*/  NOP ;  /* 0x0000000000007918 */ /* 0x002fe20000000000 */
.L_x_32:
[----:B------:R-:W-:Y:S05]  /*20d0*/  BSYNC.RECONVERGENT B0 ;  /* 0x0000000000007941 */ /* 0x000fea0003800200 */
.L_x_31:
[----:B------:R-:W-:Y:S01]  /*20e0*/  UIADD3 UR21, UPT, UPT, UR21, 0x1, URZ ;  /* 0x0000000115157890 */ /* 0x000fe2000fffe0ff */
[----:B------:R-:W-:Y:S01]  /*20f0*/  UMOV UR14, UR29 ;  /* 0x0000001d000e7c82 */ /* 0x000fe20008000000 */
[----:B------:R-:W-:Y:S02]  /*2100*/  UMOV UR15, UR37 ;  /* 0x00000025000f7c82 */ /* 0x000fe40008000000 */
[----:B------:R-:W-:-:S09]  /*2110*/  UISETP.NE.AND UP0, UPT, UR21, UR37, UPT ;  /* 0x000000251500728c */ /* 0x000fd2000bf05270 */
[----:B------:R-:W-:Y:S05]  /*2120*/  BRA.U UP0, `(.L_x_33) ;  /* 0xfffffff900a47547 */ /* 0x000fea000b83ffff */
.L_x_25:
[----:B------:R-:W-:Y:S01]  /*2130*/  ULEA UR4, UR29, UR22, 0x3 ;  /* 0x000000161d047291 */ /* 0x000fe2000f8e18ff */
[----:B-1----:R-:W-:Y:S01]  /*2140*/  SHF.L.U32 R0, R12, 0x1f, RZ ;  /* 0x0000001f0c007819 */ /* 0x002fe200000006ff */
[----:B------:R-:W-:Y:S01]  /*2150*/  @!P2 SYNCS.ARRIVE.TRANS64.A1T0 RZ, [UR22+0x68], RZ ;  /* 0x000068ffffffa9a7 */ /* 0x000fe20008100016 */
[----:B------:R-:W-:-:S06]  /*2160*/  UISETP.GT.AND UP0, UPT, UR67, UR66, UPT ;  /* 0x000000424300728c */ /* 0x000fcc000bf04270 */
[----:B--23--:R1:W2:Y:S03]  /*2170*/  SYNCS.PHASECHK.TRANS64.TRYWAIT P1, [UR4+0x18], R0 ;  /* 0x00001800ff0075a7 */ /* 0x00c2a60008021104 */
[----:B------:R-:W-:Y:S05]  /*2180*/  BRA.U !UP0, `(.L_x_34) ;  /* 0x0000000508607547 */ /* 0x000fea000b800000 */
[----:B------:R-:W-:Y:S01]  /*2190*/  UIADD3 UR23, UPT, UPT, UR69, UR15, URZ ;  /* 0x0000000f45177290 */ /* 0x000fe2000fffe0ff */
[----:B------:R-:W-:-:S11]  /*21a0*/  UMOV UR14, UR29 ;  /* 0x0000001d000e7c82 */ /* 0x000fd60008000000 */
.L_x_42:
[----:B------:R-:W-:Y:S01]  /*21b0*/  ULEA UR57, UR14, UR22, 0x3 ;  /* 0x000000160e397291 */ /* 0x000fe2000f8e18ff */
[----:B--2---:R-:W-:Y:S01]  /*21c0*/  @!P4 MOV R2, 0x10000 ;  /* 0x000100000002c802 */ /* 0x004fe20000000f00 */
[----:B--23--:R-:W-:Y:S10]  /*21d0*/  @P1 BRA `(.L_x_35) ;  /* 0x00000000000c1947 */ /* 0x00cff40003800000 */
[----:B------:R-:W-:-:S04]  /*21e0*/  SHF.L.U32 R3, R12, 0x1f, RZ ;  /* 0x0000001f0c037819 */ /* 0x000fc800000006ff */
[----:B------:R-:W2:Y:S02]  /*21f0*/  SYNCS.PHASECHK.TRANS64.TRYWAIT P0, [UR57+0x18], R3 ;  /* 0x00001803ff0075a7 */ /* 0x000ea40008001139 */
[----:B--2---:R-:W-:Y:S05]  /*2200*/  @!P0 BRA `(.L_x_36) ;  /* 0x00000060006c8947 */ /* 0x004fea0003800000 */
.L_x_35:
[----:B------:R2:W-:Y:S01]  /*2210*/  @!P4 SYNCS.ARRIVE.TRANS64 RZ, [UR57], R2 ;  /* 0x00000002ffffc9a7 */ /* 0x0005e20008000039 */
[----:B------:R-:W-:-:S04]  /*2220*/  ULOP3.LUT UR4, UR38, 0x2, URZ, 0xfc, !UPT ;  /* 0x0000000226047892 */ /* 0x000fc8000f8efcff */
[----:B------:R-:W-:-:S09]  /*2230*/  UISETP.NE.AND UP0, UPT, UR4, 0x2, UPT ;  /* 0x000000020400788c */ /* 0x000fd2000bf05270 */
[----:B------:R-:W-:Y:S05]  /*2240*/  BRA.U UP0, `(.L_x_37) ;  /* 0x0000000100047547 */ /* 0x000fea000b800000 */
[----:B------:R-:W-:Y:S05]  /*2250*/  BPT.TRAP 0x1 ;  /* 0x000000040000795c */ /* 0x000fea0000300000 */
.L_x_37:
[----:B------:R-:W-:Y:S04]  /*2260*/  BSSY.RECONVERGENT B0, `(.L_x_38) ;  /* 0x0000003000007945 */ /* 0x000fe80003800200 */
[----:B------:R-:W-:Y:S05]  /*2270*/  @P3 BRA `(.L_x_39) ;  /* 0x0000000000043947 */ /* 0x000fea0003800000 */
[----:B------:R-:W-:Y:S05]  /*2280*/  BPT.TRAP 0x1 ;  /* 0x000000040000795c */ /* 0x000fea0000300000 */
.L_x_39:
[----:B------:R-:W-:Y:S05]  /*2290*/  BSYNC.RECONVERGENT B0 ;  /* 0x0000000000007941 */ /* 0x000fea0003800200 */
.L_x_38:
        /* <DEDUP_REMOVED lines=57> */
[----:B------:R4:W-:Y:S01]  /*2630*/  UTMALDG.3D.MULTICAST [UR32], [UR4], UR16, desc[UR46] ;  /* 0x00002e20040073b4 */ /* 0x0009e20008011810 */
[----:B------:R-:W-:Y:S01]  /*2640*/  UTMALDG.3D.MULTICAST [UR24], [UR6], UR21, desc[UR46] ;  /* 0x00002e18060073b4 */ /* 0x000fe20008011815 */
[----:B------:R2:W-:Y:S01]  /*2650*/  UTMALDG.3D.MULTICAST [UR8], [UR6], UR21, desc[UR46] ;  /* 0x00002e08060073b4 */ /* 0x0005e20008011815 */
[----:B----4-:R-:W-:-:S09]  /*2660*/  UIADD3 UR16, UPT, UPT, UR13, 0x22800, URZ ;  /* 0x000228000d107890 */ /* 0x010fd2000fffe0ff */
[----:B------:R4:W-:Y:S01]  /*2670*/  UTMALDG.3D.MULTICAST [UR16], [UR6], UR21, desc[UR46] ;  /* 0x00002e10060073b4 */ /* 0x0009e20008011815 */
[----:B--2---:R-:W-:Y:S01]  /*2680*/  UIADD3 UR8, UPT, UPT, UR13, 0x24800, URZ ;  /* 0x000248000d087890 */ /* 0x004fe2000fffe0ff */
[----:B------:R-:W-:-:S08]  /*2690*/  UMOV UR10, UR34 ;  /* 0x00000022000a7c82 */ /* 0x000fd00008000000 */
[----:B------:R4:W-:Y:S02]  /*26a0*/  UTMALDG.3D.MULTICAST [UR8], [UR6], UR21, desc[UR46] ;  /* 0x00002e08060073b4 */ /* 0x0009e40008011815 */
[----:B----4-:R-:W-:Y:S01]  /*26b0*/  NOP ;  /* 0x0000000000007918 */ /* 0x010fe20000000000 */
.L_x_41:
[----:B------:R-:W-:Y:S05]  /*26c0*/  BSYNC.RECONVERGENT B0 ;  /* 0x0000000000007941 */ /* 0x000fea0003800200 */
.L_x_40:
[----:B------:R-:W-:Y:S01]  /*26d0*/  UIADD3 UR15, UPT, UPT, UR15, 0x1, URZ ;  /* 0x000000010f0f7890 */ /* 0x000fe2000fffe0ff */
[----:B------:R-:W-:-:S03]  /*26e0*/  UMOV UR14, UR29 ;  /* 0x0000001d000e7c82 */ /* 0x000fc60008000000 */
[----:B------:R-:W-:-:S09]  /*26f0*/  UISETP.NE.AND UP0, UPT, UR15, UR23, UPT ;  /* 0x000000170f00728c */ /* 0x000fd2000bf05270 */
[----:B------:R-:W-:Y:S05]  /*2700*/  BRA.U UP0, `(.L_x_42) ;  /* 0xfffffff900a87547 */ /* 0x000fea000b83ffff */
.L_x_34:
[C---:B------:R-:W-:Y:S01]  /*2710*/  LEA R3, R11.reuse, UR22, 0x3 ;  /* 0x000000160b037c11 */ /* 0x040fe2000f8e18ff */
[----:B------:R-:W-:Y:S01]  /*2720*/  NOP ;  /* 0x0000000000007918 */ /* 0x000fe20000000000 */
[----:B-1----:R-:W-:Y:S02]  /*2730*/  SHF.L.U32 R0, R10, 0x1f, RZ ;  /* 0x0000001f0a007819 */ /* 0x002fe400000006ff */
[----:B------:R-:W-:Y:S02]  /*2740*/  LEA R4, R11, UR22, 0x4 ;  /* 0x000000160b047c11 */ /* 0x000fe4000f8e20ff */
[----:B------:R-:W1:Y:S02]  /*2750*/  SYNCS.PHASECHK.TRANS64.TRYWAIT P0, [R3+URZ+0x70], R0 ;  /* 0x00007000030075a7 */ /* 0x000e6400080011ff */
[----:B-1----:R-:W-:Y:S05]  /*2760*/  @!P0 BRA `(.L_x_43) ;  /* 0x0000005c002c8947 */ /* 0x002fea0003800000 */
.L_x_128:
[----:B------:R-:W4:Y:S01]  /*2770*/  LDS.128 R4, [R4+0x100] ;  /* 0x0001000004047984 */ /* 0x000f220000000c00 */
[----:B------:R-:W-:Y:S01]  /*2780*/  UISETP.GE.AND UP0, UPT, UR39, 0x1, UPT ;  /* 0x000000012700788c */ /* 0x000fe2000bf06270 */
[----:B------:R-:W-:Y:S01]  /*2790*/  @!PT LDS RZ, [RZ] ;  /* 0x00000000fffff984 */ /* 0x000fe20000000800 */
[----:B------:R-:W-:Y:S01]  /*27a0*/  @!PT LDS RZ, [RZ] ;  /* 0x00000000fffff984 */ /* 0x000fe20000000800 */
[----:B------:R-:W-:Y:S01]  /*27b0*/  @!PT LDS RZ, [RZ] ;  /* 0x00000000fffff984 */ /* 0x000fe20000000800 */
[----:B------:R-:W-:Y:S01]  /*27c0*/  @!PT LDS RZ, [RZ] ;  /* 0x00000000fffff984 */ /* 0x000fe20000000800 */
[----:B------:R1:W-:Y:S06]  /*27d0*/  MEMBAR.ALL.CTA ;  /* 0x0000000000007992 */ /* 0x0003ec0000008000 */
[----:B-1----:R-:W1:Y:S01]  /*27e0*/  FENCE.VIEW.ASYNC.S ;  /* 0x00000000000073c6 */ /* 0x002e620000000000 */
[----:B----4-:R-:W-:-:S13]  /*27f0*/  LOP3.LUT P0, RZ, R6, 0x1, RZ, 0xc0, !PT ;  /* 0x0000000106ff7812 */ /* 0x010fda000780c0ff */
[----:B-1----:R-:W-:Y:S01]  /*2800*/  VOTEU.ANY UP1, P0 ;  /* 0x0000000000ff7886 */ /* 0x002fe20000020100 */
[----:B------:R-:W-:-:S13]  /*2810*/  PLOP3.LUT P0, PT, PT, PT, UP1, 0x80, 0x8 ;  /* 0x000000000008781c */ /* 0x000fda0003f0f018 */
[----:B------:R-:W-:Y:S02]  /*2820*/  @P0 LOP3.LUT R0, R5, 0xffff, RZ, 0xc0, !PT ;  /* 0x0000ffff05000812 */ /* 0x000fe400078ec0ff */
[----:B--2---:R-:W-:Y:S02]  /*2830*/  @P0 MOV R2, R4 ;  /* 0x0000000400020202 */ /* 0x004fe40000000f00 */
[----:B------:R-:W-:Y:S01]  /*2840*/  @P0 R2UR UR5, R0 ;  /* 0x00000000000502ca */ /* 0x000fe200000e0000 */
[----:B------:R-:W-:Y:S01]  /*2850*/  VIADD R0, R3, 0x80 ;  /* 0x0000008003007836 */ /* 0x000fe20000000000 */
[----:B------:R-:W-:Y:S02]  /*2860*/  @P0 SHF.R.U32.HI R4, RZ, 0x10, R5 ;  /* 0x00000010ff040819 */ /* 0x000fe40000011605 */
[----:B------:R-:W-:Y:S02]  /*2870*/  @P0 R2UR UR6, R2 ;  /* 0x00000000020602ca */ /* 0x000fe400000e0000 */
[----:B------:R-:W-:-:S02]  /*2880*/  PRMT R0, RZ, 0x654, R0 ;  /* 0x00000654ff007816 */ /* 0x000fc40000000000 */
[----:B------:R-:W-:Y:S02]  /*2890*/  @P0 R2UR UR4, R4 ;  /* 0x00000000040402ca */ /* 0x000fe400000e0000 */
[----:B------:R1:W-:Y:S03]  /*28a0*/  SYNCS.ARRIVE.TRANS64.RED.A1T0 RZ, [R0+URZ], RZ ;  /* 0x000000ff00ff79a7 */ /* 0x0003e600081004ff */
[----:B------:R-:W-:-:S04]  /*28b0*/  @UP1 UMOV UR61, UR5 ;  /* 0x00000005003d1c82 */ /* 0x000fc80008000000 */
[----:B------:R-:W-:-:S04]  /*28c0*/  @UP1 UMOV UR62, UR6 ;  /* 0x00000006003e1c82 */ /* 0x000fc80008000000 */
[----:B------:R-:W-:Y:S01]  /*28d0*/  @UP1 UMOV UR60, UR4 ;  /* 0x00000004003c1c82 */ /* 0x000fe20008000000 */
[----:B------:R-:W-:Y:S05]  /*28e0*/  BRA.U !UP0, `(.L_x_44) ;  /* 0x0000000108d47547 */ /* 0x000fea000b800000 */
[----:B------:R-:W2:Y:S01]  /*28f0*/  LDCU.128 UR12, c[0x0][0xb10] ;  /* 0x00016200ff0c77ac */ /* 0x000ea20008000c00 */
[----:B------:R-:W4:Y:S01]  /*2900*/  LDCU UR21, c[0x0][0xb20] ;  /* 0x00016400ff1577ac */ /* 0x000f220008000800 */
[----:B------:R-:W3:Y:S01]  /*2910*/  LDCU UR20, c[0x0][0xb0c] ;  /* 0x00016180ff1477ac */ /* 0x000ee20008000800 */
[----:B------:R-:W1:Y:S01]  /*2920*/  LDCU.64 UR8, c[0x0][0xb28] ;  /* 0x00016500ff0877ac */ /* 0x000e620008000a00 */
[----:B------:R-:W-:Y:S02]  /*2930*/  UISETP.NE.AND UP3, UPT, UR39, 0x1, UPT ;  /* 0x000000012700788c */ /* 0x000fe4000bf65270 */
[----:B--2---:R-:W-:Y:S02]  /*2940*/  UIMAD.WIDE.U32 UR6, UR64, UR15, URZ ;  /* 0x0000000f400672a5 */ /* 0x004fe4000f8e00ff */
[----:B------:R-:W-:Y:S02]  /*2950*/  UIMAD.WIDE.U32 UR4, UR65, UR12, URZ ;  /* 0x0000000c410472a5 */ /* 0x000fe4000f8e00ff */
[----:B------:R-:W-:-:S02]  /*2960*/  UISETP.NE.AND UP0, UPT, UR14, 0x1, UPT ;  /* 0x000000010e00788c */ /* 0x000fc4000bf05270 */
[----:B------:R-:W-:Y:S01]  /*2970*/  UIMAD.WIDE.U32 UR18, UR61, UR15, URZ ;  /* 0x0000000f3d1272a5 */ /* 0x000fe2000f8e00ff */
[----:B------:R-:W-:Y:S02]  /*2980*/  UMOV UR6, UR7 ;  /* 0x0000000700067c82 */ /* 0x000fe40008000000 */
[----:B------:R-:W-:Y:S01]  /*2990*/  UMOV UR4, UR5 ;  /* 0x0000000500047c82 */ /* 0x000fe20008000000 */
[----:B----4-:R-:W-:Y:S02]  /*29a0*/  USHF.R.U32.HI UR6, URZ, UR21, UR6 ;  /* 0x00000015ff067299 */ /* 0x010fe40008011606 */
[----:B---3--:R-:W-:Y:S02]  /*29b0*/  UISETP.NE.AND UP2, UPT, UR20, 0x1, UPT ;  /* 0x000000011400788c */ /* 0x008fe4000bf45270 */
[----:B------:R-:W-:Y:S02]  /*29c0*/  USHF.R.U32.HI UR4, URZ, UR13, UR4 ;  /* 0x0000000dff047299 */ /* 0x000fe40008011604 */
[----:B------:R-:W-:-:S02]  /*29d0*/  USEL UR5, UR64, UR6, !UP0 ;  /* 0x0000000640057287 */ /* 0x000fc4000c000000 */
[----:B------:R-:W-:Y:S02]  /*29e0*/  USEL UR6, UR65, UR4, !UP2 ;  /* 0x0000000441067287 */ /* 0x000fe4000d000000 */
[----:B-1----:R-:W-:Y:S01]  /*29f0*/  UIMAD.WIDE.U32 UR10, UR5, UR8, URZ ;  /* 0x00000008050a72a5 */ /* 0x002fe2000f8e00ff */
[----:B------:R-:W-:Y:S01]  /*2a00*/  UMOV UR4, UR19 ;  /* 0x0000001300047c82 */ /* 0x000fe20008000000 */
[----:B------:R-:W-:Y:S02]  /*2a10*/  UIMAD.WIDE.U32 UR16, UR62, UR12, URZ ;  /* 0x0000000c3e1072a5 */ /* 0x000fe4000f8e00ff */
[----:B------:R-:W-:-:S03]  /*2a20*/  UIMAD.WIDE.U32 UR18, UR6, UR8, URZ ;  /* 0x00000008061272a5 */ /* 0x000fc6000f8e00ff */
[----:B------:R-:W-:Y:S01]  /*2a30*/  UMOV UR10, UR11 ;  /* 0x0000000b000a7c82 */ /* 0x000fe20008000000 */
[----:B------:R-:W-:Y:S02]  /*2a40*/  USHF.R.U32.HI UR4, URZ, UR21, UR4 ;  /* 0x00000015ff047299 */ /* 0x000fe40008011604 */
[----:B------:R-:W-:Y:S01]  /*2a50*/  @UP3 USHF.R.U32.HI UR5, URZ, UR9, UR10 ;  /* 0x00000009ff053299 */ /* 0x000fe2000801160a */
[----:B------:R-:W-:Y:S01]  /*2a60*/  UMOV UR16, UR17 ;  /* 0x0000001100107c82 */ /* 0x000fe20008000000 */
[----:B------:R-:W-:Y:S01]  /*2a70*/  UMOV UR18, UR19 ;  /* 0x0000001300127c82 */ /* 0x000fe20008000000 */
[----:B------:R-:W-:Y:S02]  /*2a80*/  USHF.R.U32.HI UR13, URZ, UR13, UR16 ;  /* 0x0000000dff0d7299 */ /* 0x000fe40008011610 */
[----:B------:R-:W-:Y:S02]  /*2a90*/  USEL UR4, UR61, UR4, !UP0 ;  /* 0x000000043d047287 */ /* 0x000fe4000c000000 */
[----:B------:R-:W-:-:S02]  /*2aa0*/  @UP3 USHF.R.U32.HI UR6, URZ, UR9, UR18 ;  /* 0x00000009ff063299 */ /* 0x000fc40008011612 */
[----:B------:R-:W-:Y:S02]  /*2ab0*/  UIMAD UR7, UR39, UR5, URZ ;  /* 0x00000005270772a4 */ /* 0x000fe4000f8e02ff */
[----:B------:R-:W-:Y:S02]  /*2ac0*/  USEL UR5, UR62, UR13, !UP2 ;  /* 0x0000000d3e057287 */ /* 0x000fe4000d000000 */
[----:B------:R-:W-:Y:S02]  /*2ad0*/  UIMAD UR10, UR39, UR6, URZ ;  /* 0x00000006270a72a4 */ /* 0x000fe4000f8e02ff */
[----:B------:R-:W-:Y:S02]  /*2ae0*/  UISETP.GE.AND UP0, UPT, UR4, UR7, UPT ;  /* 0x000000070400728c */ /* 0x000fe4000bf06270 */
[----:B------:R-:W-:Y:S02]  /*2af0*/  UIMAD.WIDE.U32 UR12, UR4, UR8, URZ ;  /* 0x00000008040c72a5 */ /* 0x000fe4000f8e00ff */
[----:B------:R-:W-:-:S02]  /*2b00*/  UISETP.GE.OR UP0, UPT, UR5, UR10, UP0 ;  /* 0x0000000a0500728c */ /* 0x000fc40008706670 */
        /* <DEDUP_REMOVED lines=19> */
.L_x_44:
[----:B------:R-:W2:Y:S02]  /*2c40*/  LDCU UR4, c[0x0][0xb30] ;  /* 0x00016600ff0477ac */ /* 0x000ea40008000800 */
[----:B--2---:R-:W-:-:S09]  /*2c50*/  UISETP.NE.AND UP0, UPT, UR4, 0x1, UPT ;  /* 0x000000010400788c */ /* 0x004fd2000bf05270 */
[----:B------:R-:W-:Y:S05]  /*2c60*/  BRA.U UP0, `(.L_x_45) ;  /* 0x0000000100447547 */ /* 0x000fea000b800000 */
[----:B------:R-:W2:Y:S01]  /*2c70*/  LDCU.128 UR8, c[0x0][0xb10] ;  /* 0x00016200ff0877ac */ /* 0x000ea20008000c00 */
[----:B------:R-:W4:Y:S01]  /*2c80*/  LDCU UR12, c[0x0][0xb0c] ;  /* 0x00016180ff0c77ac */ /* 0x000f220008000800 */
[----:B------:R-:W1:Y:S01]  /*2c90*/  LDCU UR13, c[0x0][0xb20] ;  /* 0x00016400ff0d77ac */ /* 0x000e620008000800 */
[----:B--2---:R-:W-:Y:S02]  /*2ca0*/  UIMAD.WIDE.U32 UR6, UR62, UR8, URZ ;  /* 0x000000083e0672a5 */ /* 0x004fe4000f8e00ff */
[----:B------:R-:W-:Y:S02]  /*2cb0*/  UIMAD.WIDE.U32 UR4, UR61, UR11, URZ ;  /* 0x0000000b3d0472a5 */ /* 0x000fe4000f8e00ff */
[----:B----4-:R-:W-:Y:S02]  /*2cc0*/  UISETP.NE.AND UP2, UPT, UR12, 0x1, UPT ;  /* 0x000000010c00788c */ /* 0x010fe4000bf45270 */
[----:B------:R-:W-:Y:S01]  /*2cd0*/  UISETP.NE.AND UP0, UPT, UR10, 0x1, UPT ;  /* 0x000000010a00788c */ /* 0x000fe2000bf05270 */
[----:B------:R-:W-:-:S02]  /*2ce0*/  UMOV UR6, UR7 ;  /* 0x0000000700067c82 */ /* 0x000fc40008000000 */
[----:B------:R-:W-:Y:S01]  /*2cf0*/  UMOV UR4, UR5 ;  /* 0x0000000500047c82 */ /* 0x000fe20008000000 */
[----:B------:R-:W-:Y:S02]  /*2d00*/  USHF.R.U32.HI UR9, URZ, UR9, UR6 ;  /* 0x00000009ff097299 */ /* 0x000fe40008011606 */
[----:B-1----:R-:W-:Y:S02]  /*2d10*/  USHF.R.U32.HI UR4, URZ, UR13, UR4 ;  /* 0x0000000dff047299 */ /* 0x002fe40008011604 */
[----:B------:R-:W-:Y:S02]  /*2d20*/  USEL UR5, UR62, UR9, !UP2 ;  /* 0x000000093e057287 */ /* 0x000fe4000d000000 */
[----:B------:R-:W-:-:S04]  /*2d30*/  USEL UR4, UR61, UR4, !UP0 ;  /* 0x000000043d047287 */ /* 0x000fc8000c000000 */
[----:B------:R-:W-:Y:S02]  /*2d40*/  UIADD3 UR6, UPT, UPT, UR5, -UR4, URZ ;  /* 0x8000000405067290 */ /* 0x000fe4000fffe0ff */
[----:B------:R-:W-:Y:S02]  /*2d50*/  UIADD3 UR4, UPT, UPT, -UR5, UR4, URZ ;  /* 0x0000000405047290 */ /* 0x000fe4000fffe1ff */
[----:B------:R-:W-:Y:S02]  /*2d60*/  UIMAD UR61, UR6, UR10, UR61 ;  /* 0x0000000a063d72a4 */ /* 0x000fe4000f8e023d */
[----:B------:R-:W-:-:S12]  /*2d70*/  UIMAD UR62, UR4, UR12, UR62 ;  /* 0x0000000c043e72a4 */ /* 0x000fd8000f8e023e */
.L_x_45:
[----:B------:R-:W-:Y:S01]  /*2d80*/  VIADD R11, R11, 0x1 ;  /* 0x000000010b0b7836 */ /* 0x000fe20000000000 */
[----:B------:R-:W-:Y:S02]  /*2d90*/  R2UR UR5, R56 ;  /* 0x00000000380572ca */ /* 0x000fe400000e0000 */
[----:B------:R-:W-:Y:S02]  /*2da0*/  R2UR UR4, R55 ;  /* 0x00000000370472ca */ /* 0x000fe400000e0000 */
[C---:B------:R-:W-:Y:S02]  /*2db0*/  ISETP.NE.AND P0, PT, R11.reuse, 0x2, PT ;  /* 0x000000020b00780c */ /* 0x040fe40003f05270 */
[----:B------:R-:W-:Y:S02]  /*2dc0*/  PLOP3.LUT P2, PT, PT, PT, PT, 0x80, 0x8 ;  /* 0x000000000008781c */ /* 0x000fe40003f4f070 */
[----:B-1----:R-:W-:Y:S02]  /*2dd0*/  SEL R0, RZ, 0x1, P0 ;  /* 0x00000001ff007807 */ /* 0x002fe40000000000 */
[----:B------:R-:W-:-:S02]  /*2de0*/  SEL R11, R11, RZ, P0 ;  /* 0x000000ff0b0b7207 */ /* 0x000fc40000000000 */
[----:B------:R-:W-:Y:S01]  /*2df0*/  LOP3.LUT R10, R10, R0, RZ, 0x3c, !PT ;  /* 0x000000000a0a7212 */ /* 0x000fe200078e3cff */
[----:B------:R-:W-:Y:S02]  /*2e00*/  UIADD3 UR25, UPT, UPT, UR62, UR5, URZ ;  /* 0x000000053e197290 */ /* 0x000fe4000fffe0ff */
[----:B------:R-:W-:Y:S01]  /*2e10*/  UIADD3 UR27, UPT, UPT, UR61, UR4, URZ ;  /* 0x000000043d1b7290 */ /* 0x000fe2000fffe0ff */
[----:B------:R-:W-:Y:S11]  /*2e20*/  BRA.U UP1, `(.L_x_46) ;  /* 0xffffffe901f07547 */ /* 0x000ff6000b83ffff */
[----:B------:R-:W-:Y:S01]  /*2e30*/  UIADD3 UR22, UPT, UPT, UR22, 0x18, URZ ;  /* 0x0000001816167890 */ /* 0x000fe2000fffe0ff */
[----:B------:R-:W-:-:S03]  /*2e40*/  SHF.L.U32 R2, R12, 0x1f, RZ ;  /* 0x0000001f0c027819 */ /* 0x000fc600000006ff */
[----:B------:R-:W-:-:S09]  /*2e50*/  ULEA UR4, UR29, UR22, 0x3 ;  /* 0x000000161d047291 */ /* 0x000fd2000f8e18ff */
[----:B------:R-:W1:Y:S02]  /*2e60*/  SYNCS.PHASECHK.TRANS64.TRYWAIT P0, [UR4], R2 ;  /* 0x00000002ff0075a7 */ /* 0x000e640008001104 */
[----:B-1----:R-:W-:Y:S05]  /*2e70*/  @!P0 BRA `(.L_x_47) ;  /* 0x00000054007c8947 */ /* 0x002fea0003800000 */
.L_x_130:
[----:B------:R-:W-:-:S04]  /*2e80*/  UIADD3 UR4, UPT, UPT, UR29, 0x1, URZ ;  /* 0x000000011d047890 */ /* 0x000fc8000fffe0ff */
[----:B------:R-:W-:-:S04]  /*2e90*/  UISETP.NE.AND UP0, UPT, UR4, 0x3, UPT ;  /* 0x000000030400788c */ /* 0x000fc8000bf05270 */
[----:B------:R-:W-:Y:S02]  /*2ea0*/  USEL UR6, URZ, 0x1, UP0 ;  /* 0x00000001ff067887 */ /* 0x000fe40008000000 */
[----:B------:R-:W-:-:S04]  /*2eb0*/  USEL UR4, UR4, URZ, UP0 ;  /* 0x000000ff04047287 */ /* 0x000fc80008000000 */
[----:B------:R-:W-:Y:S01]  /*2ec0*/  ULEA UR5, UR4, UR22, 0x3 ;  /* 0x0000001604057291 */ /* 0x000fe2000f8e18ff */
[----:B------:R-:W-:-:S04]  /*2ed0*/  LOP3.LUT R12, R12, UR6, RZ, 0x3c, !PT ;  /* 0x000000060c0c7c12 */ /* 0x000fc8000f8e3cff */
[----:B-1----:R-:W-:-:S04]  /*2ee0*/  SHF.L.U32 R2, R12, 0x1f, RZ ;  /* 0x0000001f0c027819 */ /* 0x002fc800000006ff */
[----:B------:R-:W1:Y:S02]  /*2ef0*/  SYNCS.PHASECHK.TRANS64.TRYWAIT P0, [UR5], R2 ;  /* 0x00000002ff0075a7 */ /* 0x000e640008001105 */
[----:B-1----:R-:W-:Y:S05]  /*2f00*/  @!P0 BRA `(.L_x_48) ;  /* 0x0000005400708947 */ /* 0x002fea0003800000 */
.L_x_132:
[----:B------:R-:W-:-:S04]  /*2f10*/  UIADD3 UR4, UPT, UPT, UR4, 0x1, URZ ;  /* 0x0000000104047890 */ /* 0x000fc8000fffe0ff */
[----:B------:R-:W-:-:S04]  /*2f20*/  UISETP.NE.AND UP0, UPT, UR4, 0x3, UPT ;  /* 0x000000030400788c */ /* 0x000fc8000bf05270 */
[----:B------:R-:W-:Y:S02]  /*2f30*/  USEL UR5, URZ, 0x1, UP0 ;  /* 0x00000001ff057887 */ /* 0x000fe40008000000 */
[----:B------:R-:W-:-:S04]  /*2f40*/  USEL UR4, UR4, URZ, UP0 ;  /* 0x000000ff04047287 */ /* 0x000fc80008000000 */
[----:B------:R-:W-:Y:S01]  /*2f50*/  ULEA UR4, UR4, UR22, 0x3 ;  /* 0x0000001604047291 */ /* 0x000fe2000f8e18ff */
[----:B-1----:R-:W-:-:S04]  /*2f60*/  LOP3.LUT R2, R12, UR5, RZ, 0x3c, !PT ;  /* 0x000000050c027c12 */ /* 0x002fc8000f8e3cff */
[----:B------:R-:W-:Y:S01]  /*2f70*/  SHF.L.U32 R2, R2, 0x1f, RZ ;  /* 0x0000001f02027819 */ /* 0x000fe200000006ff */
[----:B------:R-:W-:-:S07]  /*2f80*/  IMAD.U32 R0, RZ, RZ, UR4 ;  /* 0x00000004ff007e24 */ /* 0x000fce000f8e00ff */
.L_x_49:
[----:B-1----:R1:W2:Y:S02]  /*2f90*/  SYNCS.PHASECHK.TRANS64.TRYWAIT P0, [R0+URZ], R2 ;  /* 0x00000002000075a7 */ /* 0x0022a400080011ff */
[----:B--2---:R-:W-:Y:S05]  /*2fa0*/  @!P0 NANOSLEEP.SYNCS 0x989680 ;  /* 0x009896800000895d */ /* 0x004fea0003900000 */
[----:B------:R-:W2:Y:S02]  /*2fb0*/  @!P0 SYNCS.PHASECHK.TRANS64 P0, [R0+URZ], R2 ;  /* 0x00000002000085a7 */ /* 0x000ea400080010ff */
[----:B--2---:R-:W-:Y:S05]  /*2fc0*/  @P0 EXIT ;  /* 0x000000000000094d */ /* 0x004fea0003800000 */
[----:B------:R-:W-:Y:S05]  /*2fd0*/  BRA `(.L_x_49) ;  /* 0xfffffffc00ec7947 */ /* 0x000fea000383ffff */
.L_x_22:
[----:B------:R-:W-:-:S04]  /*2fe0*/  UISETP.NE.AND UP0, UPT, UR63, URZ, UPT ;  /* 0x000000ff3f00728c */ /* 0x000fc8000bf05270 */
[----:B------:R-:W-:-:S09]  /*2ff0*/  UISETP.NE.OR UP0, UPT, UR22, 0x1, UP0 ;  /* 0x000000011600788c */ /* 0x000fd20008705670 */
[----:B------:R-:W-:Y:S05]  /*3000*/  BRA.U UP0, `(.L_x_50) ;  /* 0x0000000500487547 */ /* 0x000fea000b800000 */
[----:B------:R-:W-:Y:S01]  /*3010*/  ISETP.GE.U32.AND P2, PT, R0, 0x8, PT ;  /* 0x000000080000780c */ /* 0x000fe20003f46070 */
[----:B------:R-:W-:Y:S01]  /*3020*/  IMAD.MOV.U32 R12, RZ, RZ, 0x1 ;  /* 0x00000001ff0c7424 */ /* 0x000fe200078e00ff */
[----:B------:R-:W-:Y:S02]  /*3030*/  CS2R R10, SRZ ;  /* 0x00000000000a7805 */ /* 0x000fe4000001ff00 */
[----:B------:R-:W-:Y:S01]  /*3040*/  CS2R R8, SRZ ;  /* 0x0000000000087805 */ /* 0x000fe2000001ff00 */
[----:B------:R-:W-:Y:S01]  /*3050*/  UMOV UR6, 0x400 ;  /* 0x0000040000067882 */ /* 0x000fe20000000000 */
[----:B------:R-:W-:Y:S01]  /*3060*/  UMOV UR5, URZ ;  /* 0x000000ff00057c82 */ /* 0x000fe20008000000 */
[----:B------:R-:W-:-:S12]  /*3070*/  ULEA UR6, UR63, UR6, 0x18 ;  /* 0x000000063f067291 */ /* 0x000fd8000f8ec0ff */
.L_x_54:
[----:B------:R-:W-:Y:S02]  /*3080*/  LEA R2, R8, UR6, 0x3 ;  /* 0x0000000608027c11 */ /* 0x000fe4000f8e18ff */
[----:B------:R-:W-:-:S03]  /*3090*/  SHF.L.U32 R4, R9, 0x1f, RZ ;  /* 0x0000001f09047819 */ /* 0x000fc600000006ff */
[----:B------:R-:W-:Y:S01]  /*30a0*/  VIADD R5, R2, 0xe0 ;  /* 0x000000e002057836 */ /* 0x000fe20000000000 */
[----:B------:R-:W2:Y:S02]  /*30b0*/  SYNCS.PHASECHK.TRANS64.TRYWAIT P0, [R2+URZ+0xd0], R4 ;  /* 0x0000d004020075a7 */ /* 0x000ea400080011ff */
[----:B--2---:R-:W-:Y:S05]  /*30c0*/  @!P0 BRA `(.L_x_51) ;  /* 0x0000005400188947 */ /* 0x004fea0003800000 */
.L_x_133:
[----:B------:R-:W-:Y:S01]  /*30d0*/  ULEA UR4, UR5, UR6, 0x3 ;  /* 0x0000000605047291 */ /* 0x000fe2000f8e18ff */
[----:B--2---:R-:W-:Y:S01]  /*30e0*/  PRMT R2, RZ, 0x654, R5 ;  /* 0x00000654ff027816 */ /* 0x004fe20000000005 */
[----:B------:R-:W-:Y:S01]  /*30f0*/  @!P2 IMAD.MOV.U32 R4, RZ, RZ, 0x10 ;  /* 0x00000010ff04a424 */ /* 0x000fe200078e00ff */
[----:B------:R-:W-:Y:S01]  /*3100*/  SHF.L.U32 R5, R12, 0x1f, RZ ;  /* 0x0000001f0c057819 */ /* 0x000fe200000006ff */
[----:B------:R-:W-:Y:S01]  /*3110*/  UIADD3 UR7, UPT, UPT, UR4, 0x70, URZ ;  /* 0x0000007004077890 */ /* 0x000fe2000fffe0ff */
[----:B------:R2:W-:Y:S05]  /*3120*/  SYNCS.ARRIVE.TRANS64.RED.A1T0 RZ, [R2+URZ], RZ ;  /* 0x000000ff02ff79a7 */ /* 0x0005ea00081004ff */
[----:B------:R-:W-:Y:S01]  /*3130*/  IMAD.U32 R6, RZ, RZ, UR7 ;  /* 0x00000007ff067e24 */ /* 0x000fe2000f8e00ff */
[----:B------:R-:W3:Y:S04]  /*3140*/  SYNCS.PHASECHK.TRANS64.TRYWAIT P0, [UR4+0x80], R5 ;  /* 0x00008005ff0075a7 */ /* 0x000ee80008001104 */
[----:B------:R-:W-:Y:S01]  /*3150*/  PRMT R6, R0, 0x654, R6 ;  /* 0x0000065400067816 */ /* 0x000fe20000000006 */
[----:B--23--:R-:W-:Y:S06]  /*3160*/  @!P0 BRA `(.L_x_52) ;  /* 0x0000005400048947 */ /* 0x00cfec0003800000 */
.L_x_135:
[----:B------:R-:W-:Y:S01]  /*3170*/  ULEA UR8, UR5, UR6, 0x4 ;  /* 0x0000000605087291 */ /* 0x000fe2000f8e20ff */
[----:B------:R-:W-:Y:S01]  /*3180*/  SEL R3, R6, R3, !P2 ;  /* 0x0000000306037207 */ /* 0x000fe20005000000 */
[----:B------:R-:W-:Y:S01]  /*3190*/  UIADD3 UR9, UPT, UPT, UR4, 0x70, URZ ;  /* 0x0000007004097890 */ /* 0x000fe2000fffe0ff */
[----:B--2---:R-:W-:Y:S01]  /*31a0*/  LEA R2, R11, UR6, 0x3 ;  /* 0x000000060b027c11 */ /* 0x004fe2000f8e18ff */
[----:B------:R-:W-:Y:S01]  /*31b0*/  UIADD3 UR8, UPT, UPT, UR8, 0x100, URZ ;  /* 0x0000010008087890 */ /* 0x000fe2000fffe0ff */
[----:B------:R2:W-:Y:S01]  /*31c0*/  @!P2 SYNCS.ARRIVE.TRANS64.RED RZ, [R3+URZ], R4 ;  /* 0x0000000403ffa9a7 */ /* 0x0005e200080004ff */
[----:B------:R-:W-:Y:S01]  /*31d0*/  UIADD3 UR4, UPT, UPT, UR5, 0x1, URZ ;  /* 0x0000000105047890 */ /* 0x000fe2000fffe0ff */
[----:B------:R-:W-:-:S03]  /*31e0*/  VIADD R8, R8, 0x1 ;  /* 0x0000000108087836 */ /* 0x000fc60000000000 */
[----:B------:R-:W-:Y:S02]  /*31f0*/  UISETP.NE.AND UP0, UPT, UR4, 0x2, UPT ;  /* 0x000000020400788c */ /* 0x000fe4000bf05270 */
[----:B------:R-:W-:Y:S01]  /*3200*/  ISETP.NE.AND P0, PT, R8, 0x2, PT ;  /* 0x000000020800780c */ /* 0x000fe20003f05270 */
[----:B------:R-:W-:Y:S06]  /*3210*/  UGETNEXTWORKID.BROADCAST [UR8], [UR9] ;  /* 0x00000000080073ca */ /* 0x000fec0008000100 */
[----:B------:R-:W-:Y:S02]  /*3220*/  USEL UR7, URZ, 0x1, UP0 ;  /* 0x00000001ff077887 */ /* 0x000fe40008000000 */
[----:B------:R-:W-:-:S04]  /*3230*/  USEL UR5, UR4, URZ, UP0 ;  /* 0x000000ff04057287 */ /* 0x000fc80008000000 */
[----:B------:R-:W-:Y:S02]  /*3240*/  LOP3.LUT R12, R12, UR7, RZ, 0x3c, !PT ;  /* 0x000000070c0c7c12 */ /* 0x000fe4000f8e3cff */
[----:B--2---:R-:W-:-:S04]  /*3250*/  SHF.L.U32 R4, R10, 0x1f, RZ ;  /* 0x0000001f0a047819 */ /* 0x004fc800000006ff */
[----:B------:R-:W2:Y:S02]  /*3260*/  SYNCS.PHASECHK.TRANS64.TRYWAIT P1, [R2+URZ+0x70], R4 ;  /* 0x00007004020075a7 */ /* 0x000ea400080211ff */
[----:B--2---:R-:W-:Y:S05]  /*3270*/  @!P1 BRA `(.L_x_53) ;  /* 0x0000005000d89947 */ /* 0x004fea0003800000 */
.L_x_136:
[C---:B--2---:R-:W-:Y:S01]  /*3280*/  LEA R4, R11.reuse, UR6, 0x4 ;  /* 0x000000060b047c11 */ /* 0x044fe2000f8e20ff */
[----:B------:R-:W-:Y:S01]  /*3290*/  VIADD R2, R2, 0x80 ;  /* 0x0000008002027836 */ /* 0x000fe20000000000 */
[----:B------:R-:W-:Y:S01]  /*32a0*/  SEL R8, R8, RZ, P0 ;  /* 0x000000ff08087207 */ /* 0x000fe20000000000 */
[----:B------:R-:W-:-:S03]  /*32b0*/  VIADD R11, R11, 0x1 ;  /* 0x000000010b0b7836 */ /* 0x000fc60000000000 */
[----:B------:R-:W2:Y:S01]  /*32c0*/  LDS.128 R4, [R4+0x100] ;  /* 0x0001000004047984 */ /* 0x000ea20000000c00 */
[----:B------:R-:W-:Y:S02]  /*32d0*/  PRMT R2, RZ, 0x654, R2 ;  /* 0x00000654ff027816 */ /* 0x000fe40000000002 */
[C---:B------:R-:W-:Y:S01]  /*32e0*/  ISETP.NE.AND P1, PT, R11.reuse, 0x2, PT ;  /* 0x000000020b00780c */ /* 0x040fe20003f25270 */
[----:B------:R-:W-:Y:S01]  /*32f0*/  @!PT LDS RZ, [RZ] ;  /* 0x00000000fffff984 */ /* 0x000fe20000000800 */
[----:B------:R-:W-:Y:S01]  /*3300*/  @!PT LDS RZ, [RZ] ;  /* 0x00000000fffff984 */ /* 0x000fe20000000800 */
[----:B------:R-:W-:Y:S01]  /*3310*/  @!PT LDS RZ, [RZ] ;  /* 0x00000000fffff984 */ /* 0x000fe20000000800 */
[----:B------:R-:W-:Y:S01]  /*3320*/  @!PT LDS RZ, [RZ] ;  /* 0x00000000fffff984 */ /* 0x000fe20000000800 */
[----:B------:R3:W-:Y:S06]  /*3330*/  MEMBAR.ALL.CTA ;  /* 0x0000000000007992 */ /* 0x0007ec0000008000 */
[----:B---3--:R-:W3:Y:S01]  /*3340*/  FENCE.VIEW.ASYNC.S ;  /* 0x00000000000073c6 */ /* 0x008ee20000000000 */
[----:B------:R-:W-:Y:S01]  /*3350*/  SEL R11, R11, RZ, P1 ;  /* 0x000000ff0b0b7207 */ /* 0x000fe20000800000 */
[----:B---3--:R3:W-:Y:S01]  /*3360*/  SYNCS.ARRIVE.TRANS64.RED.A1T0 RZ, [R2+URZ], RZ ;  /* 0x000000ff02ff79a7 */ /* 0x0087e200081004ff */
[----:B--2---:R-:W-:-:S02]  /*3370*/  LOP3.LUT P3, RZ, R6, 0x1, RZ, 0xc0, !PT ;  /* 0x0000000106ff7812 */ /* 0x004fc4000786c0ff */
[----:B------:R-:W-:-:S04]  /*3380*/  SEL R4, RZ, 0x1, P1 ;  /* 0x00000001ff047807 */ /* 0x000fc80000800000 */
[----:B------:R-:W-:Y:S02]  /*3390*/  LOP3.LUT R10, R10, R4, RZ, 0x3c, !PT ;  /* 0x000000040a0a7212 */ /* 0x000fe400078e3cff */
[----:B---3--:R-:W-:-:S04]  /*33a0*/  SEL R2, RZ, 0x1, P0 ;  /* 0x00000001ff027807 */ /* 0x008fc80000000000 */
[----:B------:R-:W-:Y:S01]  /*33b0*/  LOP3.LUT R9, R9, R2, RZ, 0x3c, !PT ;  /* 0x0000000209097212 */ /* 0x000fe200078e3cff */
[----:B------:R-:W-:Y:S06]  /*33c0*/  @P3 BRA `(.L_x_54) ;  /* 0xfffffffc002c3947 */ /* 0x000fec000383ffff */
[----:B------:R-:W-:Y:S01]  /*33d0*/  ULEA UR4, UR5, UR6, 0x3 ;  /* 0x0000000605047291 */ /* 0x000fe2000f8e18ff */
[----:B------:R-:W-:-:S08]  /*33e0*/  SHF.L.U32 R2, R12, 0x1f, RZ ;  /* 0x0000001f0c027819 */ /* 0x000fd000000006ff */
[----:B------:R-:W2:Y:S02]  /*33f0*/  SYNCS.PHASECHK.TRANS64 P0, [UR4+0x80], R2 ;  /* 0x00008002ff0075a7 */ /* 0x000ea40008001004 */
[----:B--2---:R-:W-:Y:S05]  /*3400*/  @P0 BRA `(.L_x_55) ;  /* 0x0000000000080947 */ /* 0x004fea0003800000 */
[----:B------:R-:W2:Y:S02]  /*3410*/  SYNCS.PHASECHK.TRANS64.TRYWAIT P0, [UR4+0x80], R2 ;  /* 0x00008002ff0075a7 */ /* 0x000ea40008001104 */
[----:B--2---:R-:W-:Y:S05]  /*3420*/  @!P0 BRA `(.L_x_56) ;  /* 0x0000005000808947 */ /* 0x004fea0003800000 */
.L_x_55:
[----:B------:R-:W-:-:S04]  /*3430*/  UIADD3 UR7, UPT, UPT, UR5, 0x1, URZ ;  /* 0x0000000105077890 */ /* 0x000fc8000fffe0ff */
[----:B------:R-:W-:-:S04]  /*3440*/  UISETP.NE.AND UP0, UPT, UR7, 0x2, UPT ;  /* 0x000000020700788c */ /* 0x000fc8000bf05270 */
[----:B------:R-:W-:Y:S02]  /*3450*/  USEL UR8, URZ, 0x1, UP0 ;  /* 0x00000001ff087887 */ /* 0x000fe40008000000 */
[----:B------:R-:W-:-:S04]  /*3460*/  USEL UR7, UR7, URZ, UP0 ;  /* 0x000000ff07077287 */ /* 0x000fc80008000000 */
[----:B------:R-:W-:Y:S01]  /*3470*/  ULEA UR7, UR7, UR6, 0x3 ;  /* 0x0000000607077291 */ /* 0x000fe2000f8e18ff */
[----:B--2---:R-:W-:-:S04]  /*3480*/  LOP3.LUT R2, R12, UR8, RZ, 0x3c, !PT ;  /* 0x000000080c027c12 */ /* 0x004fc8000f8e3cff */
[----:B------:R-:W-:-:S04]  /*3490*/  SHF.L.U32 R0, R2, 0x1f, RZ ;  /* 0x0000001f02007819 */ /* 0x000fc800000006ff */
[----:B------:R-:W2:Y:S02]  /*34a0*/  SYNCS.PHASECHK.TRANS64 P0, [UR7+0x80], R0 ;  /* 0x00008000ff0075a7 */ /* 0x000ea40008001007 */
[----:B-12---:R-:W-:Y:S05]  /*34b0*/  @P0 EXIT ;  /* 0x000000000000094d */ /* 0x006fea0003800000 */
[----:B------:R-:W-:Y:S02]  /*34c0*/  SHF.L.U32 R2, R2, 0x1f, RZ ;  /* 0x0000001f02027819 */ /* 0x000fe400000006ff */
[----:B------:R-:W-:-:S07]  /*34d0*/  MOV R0, UR7 ;  /* 0x0000000700007c02 */ /* 0x000fce0008000f00 */
.L_x_57:
[----:B-1----:R1:W2:Y:S02]  /*34e0*/  SYNCS.PHASECHK.TRANS64.TRYWAIT P0, [R0+URZ+0x80], R2 ;  /* 0x00008002000075a7 */ /* 0x0022a400080011ff */
[----:B--2---:R-:W-:Y:S05]  /*34f0*/  @!P0 NANOSLEEP.SYNCS 0x989680 ;  /* 0x009896800000895d */ /* 0x004fea0003900000 */
[----:B------:R-:W2:Y:S02]  /*3500*/  @!P0 SYNCS.PHASECHK.TRANS64 P0, [R0+URZ+0x80], R2 ;  /* 0x00008002000085a7 */ /* 0x000ea400080010ff */
[----:B--2---:R-:W-:Y:S05]  /*3510*/  @P0 EXIT ;  /* 0x000000000000094d */ /* 0x004fea0003800000 */
[----:B------:R-:W-:Y:S05]  /*3520*/  BRA `(.L_x_57) ;  /* 0xfffffffc00ec7947 */ /* 0x000fea000383ffff */
.L_x_50:
[----:B------:R-:W-:Y:S05]  /*3530*/  BRA.U UP5, `(.L_x_58) ;  /* 0x0000001505047547 */ /* 0x000fea000b800000 */
[----:B------:R-:W-:Y:S01]  /*3540*/  UMOV UR4, 0x40 ;  /* 0x0000004000047882 */ /* 0x000fe20000000000 */
[----:B------:R-:W-:Y:S01]  /*3550*/  NOP ;  /* 0x0000000000007918 */ /* 0x000fe20000000000 */
[----:B------:R-:W-:Y:S01]  /*3560*/  ULEA UR5, UR63, UR4, 0x18 ;  /* 0x000000043f057291 */ /* 0x000fe2000f8ec0ff */
[----:B------:R-:W-:Y:S02]  /*3570*/  UMOV UR6, 0x400 ;  /* 0x0000040000067882 */ /* 0x000fe40000000000 */
[----:B------:R-:W-:-:S06]  /*3580*/  ULEA UR6, UR63, UR6, 0x18 ;  /* 0x000000063f067291 */ /* 0x000fcc000f8ec0ff */
[----:B------:R-:W2:Y:S02]  /*3590*/  LDS.U8 R0, [UR5+0x1c] ;  /* 0x00001c05ff007984 */ /* 0x000ea40008000000 */
[----:B--2---:R-:W-:-:S13]  /*35a0*/  ISETP.NE.AND P0, PT, R0, RZ, PT ;  /* 0x000000ff0000720c */ /* 0x004fda0003f05270 */
[----:B------:R-:W-:Y:S05]  /*35b0*/  @P0 BRA `(.L_x_59) ;  /* 0x0000000000580947 */ /* 0x000fea0003800000 */
[----:B------:R-:W-:-:S13]  /*35c0*/  ELECT P0, URZ, PT ;  /* 0x0000000000ff782f */ /* 0x000fda0003800000 */
[----:B------:R-:W-:Y:S05]  /*35d0*/  @!P0 BRA `(.L_x_60) ;  /* 0x0000000000608947 */ /* 0x000fea0003800000 */
[----:B------:R-:W-:Y:S01]  /*35e0*/  UMOV UR4, 0x10 ;  /* 0x0000001000047882 */ /* 0x000fe20000000000 */
[----:B------:R-:W-:Y:S01]  /*35f0*/  HFMA2 R0, -RZ, RZ, 0, 5.9604644775390625e-08 ;  /* 0x00000001ff007431 */ /* 0x000fe200000001ff */
[----:B------:R-:W-:-:S03]  /*3600*/  MOV R3, 0xffff ;  /* 0x0000ffff00037802 */ /* 0x000fc60000000f00 */
[----:B------:R-:W-:Y:S04]  /*3610*/  DEPBAR.LE SB2, 0x36 ;  /* 0x0000ad800000791a */ /* 0x000fe80000000000 */
[----:B------:R-:W2:Y:S02]  /*3620*/  UTCATOMSWS.FIND_AND_SET.ALIGN UP0, UR4, UR4 ;  /* 0x00000004000475e3 */ /* 0x000ea40008000800 */
[----:B--2---:R-:W-:Y:S01]  /*3630*/  MOV R4, UR4 ;  /* 0x0000000400047c02 */ /* 0x004fe20008000f00 */
[----:B------:R-:W-:Y:S06]  /*3640*/  BRA.U UP0, `(.L_x_61) ;  /* 0x0000000100187547 */ /* 0x000fec000b800000 */
.L_x_62:
[----:B------:R-:W-:Y:S05]  /*3650*/  NANOSLEEP 0x64 ;  /* 0x000000640000795d */ /* 0x000fea0003800000 */
[----:B------:R-:W-:-:S05]  /*3660*/  UMOV UR4, 0x10 ;  /* 0x0000001000047882 */ /* 0x000fca0000000000 */
[----:B------:R-:W-:Y:S04]  /*3670*/  DEPBAR.LE SB2, 0x36 ;  /* 0x0000ad800000791a */ /* 0x000fe80000000000 */
[----:B------:R-:W2:Y:S02]  /*3680*/  UTCATOMSWS.FIND_AND_SET.ALIGN UP0, UR4, UR4 ;  /* 0x00000004000475e3 */ /* 0x000ea40008000800 */
[----:B--2---:R-:W-:Y:S01]  /*3690*/  MOV R4, UR4 ;  /* 0x0000000400047c02 */ /* 0x004fe20008000f00 */
[----:B------:R-:W-:Y:S05]  /*36a0*/  BRA.U !UP0, `(.L_x_62) ;  /* 0xfffffffd08e87547 */ /* 0x000fea000b83ffff */
.L_x_61:
[-C--:B------:R-:W-:Y:S02]  /*36b0*/  SHF.L.U32 R3, R3, R4.reuse, RZ ;  /* 0x0000000403037219 */ /* 0x080fe400000006ff */
[----:B------:R-:W-:Y:S01]  /*36c0*/  SHF.L.U32 R0, R0, R4, RZ ;  /* 0x0000000400007219 */ /* 0x000fe200000006ff */
[----:B------:R-:W-:Y:S02]  /*36d0*/  IMAD.SHL.U32 R4, R4, 0x20, RZ ;  /* 0x0000002004047824 */ /* 0x000fe400078e00ff */
[----:B------:R2:W-:Y:S04]  /*36e0*/  ATOMS.OR RZ, [UR5+0x14], R3 ;  /* 0x00001403ffff798c */ /* 0x0005e8000b000005 */
[----:B------:R2:W-:Y:S04]  /*36f0*/  ATOMS.OR RZ, [UR5+0x18], R0 ;  /* 0x00001800ffff798c */ /* 0x0005e8000b000005 */
[----:B------:R2:W-:Y:S01]  /*3700*/  STS [UR6+0x120], R4 ;  /* 0x00012004ff007988 */ /* 0x0005e20008000806 */
[----:B------:R-:W-:Y:S05]  /*3710*/  BRA `(.L_x_60) ;  /* 0x0000000000107947 */ /* 0x000fea0003800000 */
.L_x_59:
[----:B------:R-:W-:Y:S02]  /*3720*/  MOV R0, 0xffffffff ;  /* 0xffffffff00007802 */ /* 0x000fe40000000f00 */
[----:B------:R-:W-:-:S03]  /*3730*/  MOV R4, 0x3760 ;  /* 0x0000376000047802 */ /* 0x000fc60000000f00 */
[----:B------:R2:W-:Y:S04]  /*3740*/  STS [UR6+0x120], R0 ;  /* 0x00012000ff007988 */ /* 0x0005e80008000806 */
[----:B-12--5:R-:W-:Y:S05]  /*3750*/  CALL.REL.NOINC `($__internal_1_$__cuda_sm10x_tcgen05_guardrail_trap_phase_invalid_during_alloc) ;  /* 0x00000054005c7944 */ /* 0x026fea0003c00000 */
.L_x_60:
[----:B------:R-:W-:Y:S05]  /*3760*/  WARPSYNC.ALL ;  /* 0x0000000000007948 */ /* 0x000fea0003800000 */
[----:B------:R-:W3:Y:S01]  /*3770*/  S2UR UR4, SR_CgaCtaId ;  /* 0x00000000000479c3 */ /* 0x000ee20000008800 */
[----:B------:R-:W-:Y:S01]  /*3780*/  UMOV UR71, 0x400 ;  /* 0x0000040000477882 */ /* 0x000fe20000000000 */
[----:B------:R-:W-:-:S06]  /*3790*/  NOP ;  /* 0x0000000000007918 */ /* 0x000fcc0000000000 */
[----:B------:R-:W-:Y:S06]  /*37a0*/  BAR.ARV 0x6, 0xa0 ;  /* 0x0182800000007b1d */ /* 0x000fec0000002000 */
[----:B------:R-:W4:Y:S01]  /*37b0*/  LDCU UR7, c[0x0][0x38c] ;  /* 0x00007180ff0777ac */ /* 0x000f220008000800 */
[----:B------:R-:W-:Y:S01]  /*37c0*/  LOP3.LUT R2, R2, 0xffff, RZ, 0xc0, !PT ;  /* 0x0000ffff02027812 */ /* 0x000fe200078ec0ff */
[----:B------:R-:W-:Y:S01]  /*37d0*/  HFMA2 R11, -RZ, RZ, 0, 5.9604644775390625e-08 ;  /* 0x00000001ff0b7431 */ /* 0x000fe200000001ff */
[----:B------:R-:W-:Y:S01]  /*37e0*/  MOV R10, RZ ;  /* 0x000000ff000a7202 */ /* 0x000fe20000000f00 */
[----:B------:R-:W1:Y:S01]  /*37f0*/  LDCU UR8, c[0x0][0x38c] ;  /* 0x00007180ff0877ac */ /* 0x000e620008000800 */
[----:B------:R-:W-:-:S02]  /*3800*/  R2UR UR72, R2 ;  /* 0x00000000024872ca */ /* 0x000fc400000e0000 */
[----:B------:R-:W-:Y:S01]  /*3810*/  CS2R R8, SRZ ;  /* 0x0000000000087805 */ /* 0x000fe2000001ff00 */
[----:B------:R-:W-:Y:S01]  /*3820*/  UMOV UR75, URZ ;  /* 0x000000ff004b7c82 */ /* 0x000fe20008000000 */
[----:B------:R-:W-:Y:S01]  /*3830*/  UMOV UR9, URZ ;  /* 0x000000ff00097c82 */ /* 0x000fe20008000000 */
[----:B---3--:R-:W-:Y:S01]  /*3840*/  ULEA UR71, UR4, UR71, 0x18 ;  /* 0x0000004704477291 */ /* 0x008fe2000f8ec0ff */
[----:B------:R-:W-:Y:S01]  /*3850*/  UMOV UR76, 0x0 ;  /* 0x00000000004c7882 */ /* 0x000fe20000000000 */
[----:B------:R-:W-:Y:S02]  /*3860*/  UMOV UR77, 0x4100910 ;  /* 0x04100910004d7882 */ /* 0x000fe40000000000 */
[----:B------:R-:W-:Y:S02]  /*3870*/  UIADD3 UR6, UPT, UPT, UR71, 0x6800, URZ ;  /* 0x0000680047067890 */ /* 0x000fe4000fffe0ff */
[----:B------:R-:W-:Y:S02]  /*3880*/  UIADD3 UR5, UPT, UPT, UR71, 0x1e800, URZ ;  /* 0x0001e80047057890 */ /* 0x000fe4000fffe0ff */
[----:B----4-:R-:W-:Y:S01]  /*3890*/  UIADD3 UR7, UPT, UPT, UR7, 0x7f, URZ ;  /* 0x0000007f07077890 */ /* 0x010fe2000fffe0ff */
[----:B--2---:R-:W2:Y:S01]  /*38a0*/  LDS R0, [UR71+0x120] ;  /* 0x00012047ff007984 */ /* 0x004ea20008000800 */
[----:B------:R-:W-:-:S02]  /*38b0*/  USHF.R.U32.HI UR6, URZ, 0x4, UR6 ;  /* 0x00000004ff067899 */ /* 0x000fc40008011606 */
[----:B------:R-:W-:Y:S02]  /*38c0*/  USHF.R.S32.HI UR4, URZ, 0x1f, UR7 ;  /* 0x0000001fff047899 */ /* 0x000fe40008011407 */
[----:B------:R-:W-:Y:S02]  /*38d0*/  USHF.R.U32.HI UR5, URZ, 0x4, UR5 ;  /* 0x00000004ff057899 */ /* 0x000fe40008011605 */
[----:B------:R-:W-:Y:S02]  /*38e0*/  ULEA.HI UR4, UR4, UR7, URZ, 0x7 ;  /* 0x0000000704047291 */ /* 0x000fe4000f8f38ff */
[----:B------:R-:W-:Y:S02]  /*38f0*/  ULOP3.LUT UR6, UR6, 0x3fff, URZ, 0xc0, !UPT ;  /* 0x00003fff06067892 */ /* 0x000fe4000f8ec0ff */
[----:B------:R-:W-:Y:S02]  /*3900*/  USHF.R.S32.HI UR10, URZ, 0x7, UR4 ;  /* 0x00000007ff0a7899 */ /* 0x000fe40008011404 */
[----:B------:R-:W-:-:S02]  /*3910*/  ULOP3.LUT UR5, UR5, 0x3fff, URZ, 0xc0, !UPT ;  /* 0x00003fff05057892 */ /* 0x000fc4000f8ec0ff */
[----:B------:R-:W-:Y:S02]  /*3920*/  UISETP.LT.AND UP0, UPT, UR10, 0x1, UPT ;  /* 0x000000010a00788c */ /* 0x000fe4000bf01270 */
[----:B------:R-:W-:Y:S01]  /*3930*/  IMAD.U32 R12, RZ, RZ, UR10 ;  /* 0x0000000aff0c7e24 */ /* 0x000fe2000f8e00ff */
[----:B------:R-:W-:Y:S02]  /*3940*/  ULOP3.LUT UR73, UR6, 0x10000, URZ, 0xfc, !UPT ;  /* 0x0001000006497892 */ /* 0x000fe4000f8efcff */
[----:B------:R-:W-:Y:S02]  /*3950*/  USEL UR4, UR10, 0x1, !UP0 ;  /* 0x000000010a047887 */ /* 0x000fe4000c000000 */
[----:B------:R-:W-:Y:S02]  /*3960*/  ULOP3.LUT UR74, UR5, 0x10000, URZ, 0xfc, !UPT ;  /* 0x00010000054a7892 */ /* 0x000fe4000f8efcff */
[----:B------:R-:W-:Y:S02]  /*3970*/  UIADD3 UR4, UPT, UPT, -UR4, URZ, URZ ;  /* 0x000000ff04047290 */ /* 0x000fe4000fffe1ff */
[----:B-1----:R-:W-:-:S04]  /*3980*/  UISETP.GE.AND UP4, UPT, UR8, 0x1, UPT ;  /* 0x000000010800788c */ /* 0x002fc8000bf86270 */
[----:B------:R-:W-:Y:S01]  /*3990*/  IMAD.U32 R14, RZ, RZ, UR4 ;  /* 0x00000004ff0e7e24 */ /* 0x000fe2000f8e00ff */
[----:B--2---:R-:W-:-:S13]  /*39a0*/  R2UR UR7, R0 ;  /* 0x00000000000772ca */ /* 0x004fda00000e0000 */
[----:B------:R-:W-:-:S07]  /*39b0*/  IMAD.U32 R15, RZ, RZ, UR7 ;  /* 0x00000007ff0f7e24 */ /* 0x000fce000f8e00ff */
.L_x_69:
[----:B------:R-:W-:Y:S02]  /*39c0*/  LEA R0, R10, UR71, 0x3 ;  /* 0x000000470a007c11 */ /* 0x000fe4000f8e18ff */
[----:B------:R-:W-:Y:S02]  /*39d0*/  SHF.L.U32 R2, R9, 0x1f, RZ ;  /* 0x0000001f09027819 */ /* 0x000fe400000006ff */
[----:B------:R-:W-:Y:S01]  /*39e0*/  PLOP3.LUT P0, PT, PT, PT, UP4, 0x80, 0x8 ;  /* 0x000000000008781c */ /* 0x000fe20003f0f048 */
[----:B------:R-:W-:Y:S01]  /*39f0*/  VIADD R3, R0, 0x80 ;  /* 0x0000008000037836 */ /* 0x000fe20000000000 */
[----:B-1----:R-:W1:Y:S02]  /*3a00*/  SYNCS.PHASECHK.TRANS64.TRYWAIT P1, [R0+URZ+0x70], R2 ;  /* 0x00007002000075a7 */ /* 0x002e6400080211ff */
[----:B-1----:R-:W-:Y:S09]  /*3a10*/  @!P1 BRA `(.L_x_63) ;  /* 0x0000004c001c9947 */ /* 0x002ff20003800000 */
.L_x_138:
[----:B------:R-:W-:Y:S01]  /*3a20*/  LEA R4, R10, UR71, 0x4 ;  /* 0x000000470a047c11 */ /* 0x000fe2000f8e20ff */
[----:B------:R-:W-:Y:S01]  /*3a30*/  @UP4 ULEA UR4, UR9, UR71, 0x3 ;  /* 0x0000004709044291 */ /* 0x000fe2000f8e18ff */
[----:B------:R-:W-:Y:S01]  /*3a40*/  PLOP3.LUT P2, PT, PT, PT, PT, 0x80, 0x8 ;  /* 0x000000000008781c */ /* 0x000fe20003f4f070 */
[----:B------:R-:W-:Y:S01]  /*3a50*/  ULEA UR5, UR75, UR71, 0x3 ;  /* 0x000000474b057291 */ /* 0x000fe2000f8e18ff */
[----:B------:R-:W-:Y:S02]  /*3a60*/  PRMT R3, RZ, 0x654, R3 ;  /* 0x00000654ff037816 */ /* 0x000fe40000000003 */
[----:B------:R-:W2:Y:S01]  /*3a70*/  LDS.128 R4, [R4+0x100] ;  /* 0x0001000004047984 */ /* 0x000ea20000000c00 */
[----:B-1----:R-:W-:Y:S02]  /*3a80*/  @P0 SHF.L.U32 R2, R8, 0x1f, RZ ;  /* 0x0000001f08020819 */ /* 0x002fe400000006ff */
[----:B------:R-:W-:Y:S01]  /*3a90*/  SHF.L.U32 R0, R11, 0x1f, RZ ;  /* 0x0000001f0b007819 */ /* 0x000fe200000006ff */
[----:B------:R-:W-:Y:S01]  /*3aa0*/  @!PT LDS RZ, [RZ] ;  /* 0x00000000fffff984 */ /* 0x000fe20000000800 */
[----:B------:R-:W-:Y:S01]  /*3ab0*/  @!PT LDS RZ, [RZ] ;  /* 0x00000000fffff984 */ /* 0x000fe20000000800 */
[----:B------:R-:W-:Y:S01]  /*3ac0*/  @!PT LDS RZ, [RZ] ;  /* 0x00000000fffff984 */ /* 0x000fe20000000800 */
[----:B------:R-:W-:Y:S01]  /*3ad0*/  @!PT LDS RZ, [RZ] ;  /* 0x00000000fffff984 */ /* 0x000fe20000000800 */
[----:B------:R1:W-:Y:S06]  /*3ae0*/  MEMBAR.ALL.CTA ;  /* 0x0000000000007992 */ /* 0x0003ec0000008000 */
[----:B-1----:R-:W1:Y:S01]  /*3af0*/  FENCE.VIEW.ASYNC.S ;  /* 0x00000000000073c6 */ /* 0x002e620000000000 */
[----:B------:R-:W-:Y:S01]  /*3b00*/  R2UR UR6, R15 ;  /* 0x000000000f0672ca */ /* 0x000fe200000e0000 */
[----:B------:R-:W-:Y:S01]  /*3b10*/  IMAD.U32 R13, RZ, RZ, UR5 ;  /* 0x00000005ff0d7e24 */ /* 0x000fe2000f8e00ff */
[----:B-1----:R1:W-:Y:S01]  /*3b20*/  SYNCS.ARRIVE.TRANS64.RED.A1T0 RZ, [R3+URZ], RZ ;  /* 0x000000ff03ff79a7 */ /* 0x0023e200081004ff */
[----:B------:R1:W3:Y:S01]  /*3b30*/  @P0 SYNCS.PHASECHK.TRANS64.TRYWAIT P2, [UR4], R2 ;  /* 0x00000002ff0005a7 */ /* 0x0002e20008041104 */
[----:B------:R-:W-:Y:S01]  /*3b40*/  ULEA.HI UR4, UR75, UR75, URZ, 0x1 ;  /* 0x0000004b4b047291 */ /* 0x000fe2000f8f08ff */
[----:B--2---:R-:W-:-:S03]  /*3b50*/  LOP3.LUT P1, RZ, R6, 0x1, RZ, 0xc0, !PT ;  /* 0x0000000106ff7812 */ /* 0x004fc6000782c0ff */
[----:B------:R-:W-:-:S04]  /*3b60*/  ULOP3.LUT UR8, UR4, 0xffe, URZ, 0xc0, !UPT ;  /* 0x00000ffe04087892 */ /* 0x000fc8000f8ec0ff */
[----:B------:R-:W-:Y:S01]  /*3b70*/  UIADD3 UR8, UPT, UPT, -UR8, UR75, URZ ;  /* 0x0000004b08087290 */ /* 0x000fe2000fffe1ff */
[----:B------:R-:W2:Y:S01]  /*3b80*/  SYNCS.PHASECHK.TRANS64.TRYWAIT P0, [UR5+0xb0], R0 ;  /* 0x0000b000ff0075a7 */ /* 0x000ea20008001105 */
[----:B------:R-:W-:-:S04]  /*3b90*/  USHF.L.U32 UR5, UR4, 0x5, URZ ;  /* 0x0000000504057899 */ /* 0x000fc800080006ff */
[----:B------:R-:W-:-:S04]  /*3ba0*/  ULOP3.LUT UR4, UR5, 0xffffffc0, URZ, 0xc0, !UPT ;  /* 0xffffffc005047892 */ /* 0x000fc8000f8ec0ff */
[----:B------:R-:W-:-:S04]  /*3bb0*/  UIADD3 UR4, UPT, UPT, UR6, UR4, URZ ;  /* 0x0000000406047290 */ /* 0x000fc8000fffe0ff */
[----:B------:R-:W-:Y:S01]  /*3bc0*/  ULEA UR8, UR8, UR4, 0x14 ;  /* 0x0000000408087291 */ /* 0x000fe2000f8ea0ff */
[----:B-123--:R-:W-:Y:S11]  /*3bd0*/  @!P0 BRA `(.L_x_64) ;  /* 0x0000004800c08947 */ /* 0x00eff60003800000 */
.L_x_140:
[----:B------:R-:W-:Y:S01]  /*3be0*/  IADD3 R10, PT, PT, R10, 0x1, RZ ;  /* 0x000000010a0a7810 */ /* 0x000fe20007ffe0ff */
[----:B------:R-:W-:Y:S06]  /*3bf0*/  BRA.U !UP4, `(.L_x_65) ;  /* 0x000000050cec7547 */ /* 0x000fec000b800000 */
[----:B------:R-:W-:Y:S01]  /*3c00*/  R2UR UR69, R14 ;  /* 0x000000000e4572ca */ /* 0x000fe200000e0000 */
[----:B------:R-:W-:Y:S01]  /*3c10*/  UPLOP3.LUT UP2, UPT, UPT, UPT, UPT, 0x40, 0x4 ;  /* 0x000000000004789c */ /* 0x000fe20003f4e870 */
[----:B------:R-:W-:Y:S01]  /*3c20*/  R2UR UR68, R12 ;  /* 0x000000000c4472ca */ /* 0x000fe200000e0000 */
[----:B------:R-:W-:-:S14]  /*3c30*/  UMOV UR7, UR9 ;  /* 0x0000000900077c82 */ /* 0x000fdc0008000000 */
.L_x_68:
[----:B------:R-:W-:Y:S02]  /*3c40*/  UIADD3 UR69, UPT, UPT, UR69, 0x1, URZ ;  /* 0x0000000145457890 */ /* 0x000fe4000fffe0ff */
[----:B--2---:R-:W-:Y:S02]  /*3c50*/  ULEA UR5, UR7, UR71, 0x3 ;  /* 0x0000004707057291 */ /* 0x004fe4000f8e18ff */
[----:B------:R-:W-:Y:S01]  /*3c60*/  UISETP.NE.AND UP3, UPT, UR69, URZ, UPT ;  /* 0x000000ff4500728c */ /* 0x000fe2000bf65270 */
[----:B------:R-:W-:Y:S10]  /*3c70*/  @P2 BRA `(.L_x_66) ;  /* 0x00000000000c2947 */ /* 0x000ff40003800000 */
[----:B-1----:R-:W-:Y:S04]  /*3c80*/  SHF.L.U32 R2, R8, 0x1f, RZ ;  /* 0x0000001f08027819 */ /* 0x002fe800000006ff */
[----:B------:R-:W1:Y:S02]  /*3c90*/  SYNCS.PHASECHK.TRANS64.TRYWAIT P0, [UR5], R2 ;  /* 0x00000002ff0075a7 */ /* 0x000e640008001105 */
[----:B-1----:R-:W-:Y:S05]  /*3ca0*/  @!P0 BRA `(.L_x_67) ;  /* 0x0000004800a88947 */ /* 0x002fea0003800000 */
.L_x_66:
[----:B------:R-:W-:Y:S01]  /*3cb0*/  UISETP.NE.AND UP0, UPT, UR68, 0x1, UPT ;  /* 0x000000014400788c */ /* 0x000fe2000bf05270 */
[----:B------:R-:W-:Y:S01]  /*3cc0*/  PLOP3.LUT P2, PT, PT, PT, PT, 0x80, 0x8 ;  /* 0x000000000008781c */ /* 0x000fe20003f4f070 */
[----:B------:R-:W-:Y:S01]  /*3cd0*/  UIADD3 UR9, UPT, UPT, UR7, 0x1, URZ ;  /* 0x0000000107097890 */ /* 0x000fe2000fffe0ff */
[----:B------:R-:W-:Y:S01]  /*3ce0*/  MOV.SPILL R3, UR77 ;  /* 0x0000004d00037c02 */ /* 0x000fe20009000f00 */
[----:B------:R-:W-:Y:S01]  /*3cf0*/  UIADD3 UR70, UPT, UPT, UR5, 0x18, URZ ;  /* 0x0000001805467890 */ /* 0x000fe2000fffe0ff */
[----:B-1----:R-:W-:Y:S01]  /*3d00*/  MOV.SPILL R2, UR76 ;  /* 0x0000004c00027c02 */ /* 0x002fe20009000f00 */
[----:B------:R-:W-:Y:S01]  /*3d10*/  UISETP.NE.AND UP1, UPT, UR9, 0x3, UPT ;  /* 0x000000030900788c */ /* 0x000fe2000bf25270 */
[----:B------:R-:W-:Y:S01]  /*3d20*/  PLOP3.LUT P0, PT, PT, PT, UP0, 0x80, 0x8 ;  /* 0x000000000008781c */ /* 0x000fe20003f0f008 */
[----:B------:R-:W-:Y:S02]  /*3d30*/  ULEA UR6, UR7, UR74, 0xb ;  /* 0x0000004a07067291 */ /* 0x000fe4000f8e58ff */
[----:B------:R-:W-:Y:S02]  /*3d40*/  USEL UR5, URZ, 0x1, UP1 ;  /* 0x00000001ff057887 */ /* 0x000fe40008800000 */
[----:B------:R-:W-:Y:S02]  /*3d50*/  USEL UR9, UR9, URZ, UP1 ;  /* 0x000000ff09097287 */ /* 0x000fe40008800000 */
[----:B------:R-:W-:Y:S02]  /*3d60*/  ULEA UR4, UR7, UR73, 0xb ;  /* 0x0000004907047291 */ /* 0x000fe4000f8e58ff */
[----:B------:R-:W-:Y:S01]  /*3d70*/  @UP0 ULEA UR7, UR9, UR71, 0x3 ;  /* 0x0000004709070291 */ /* 0x000fe2000f8e18ff */
[----:B------:R-:W-:Y:S01]  /*3d80*/  LOP3.LUT R8, R8, UR5, RZ, 0x3c, !PT ;  /* 0x0000000508087c12 */ /* 0x000fe2000f8e3cff */
[----:B------:R-:W-:Y:S02]  /*3d90*/  UIADD3 UR22, UPT, UPT, UR6, 0x2, URZ ;  /* 0x0000000206167890 */ /* 0x000fe4000fffe0ff */
[----:B------:R-:W-:Y:S01]  /*3da0*/  UIADD3 UR18, UPT, UPT, UR4, 0x2, URZ ;  /* 0x0000000204127890 */ /* 0x000fe2000fffe0ff */
[----:B------:R-:W-:Y:S01]  /*3db0*/  @P0 SHF.L.U32 R0, R8, 0x1f, RZ ;  /* 0x0000001f08000819 */ /* 0x000fe200000006ff */
[----:B------:R-:W-:Y:S02]  /*3dc0*/  UIADD3 UR14, UPT, UPT, UR6, 0x4, URZ ;  /* 0x00000004060e7890 */ /* 0x000fe4000fffe0ff */
[----:B------:R-:W-:Y:S01]  /*3dd0*/  UIADD3 UR12, UPT, UPT, UR4, 0x4, URZ ;  /* 0x00000004040c7890 */ /* 0x000fe2000fffe0ff */
[----:B------:R2:W3:Y:S01]  /*3de0*/  @P0 SYNCS.PHASECHK.TRANS64.TRYWAIT P2, [UR7], R0 ;  /* 0x00000000ff0005a7 */ /* 0x0004e20008041107 */
[----:B------:R-:W-:Y:S02]  /*3df0*/  UIADD3 UR66, UPT, UPT, UR6, 0x6, URZ ;  /* 0x0000000606427890 */ /* 0x000fe4000fffe0ff */
        /* <DEDUP_REMOVED lines=24> */
[----:B------:R-:W-:Y:S01]  /*3f80*/  UIADD3 UR68, UPT, UPT, UR68, -0x1, URZ ;  /* 0xffffffff44447890 */ /* 0x000fe2000fffe0ff */
[----:B------:R-:W-:Y:S01]  /*3f90*/  UMOV UR7, 0x40004040 ;  /* 0x4000404000077882 */ /* 0x000fe20000000000 */
[----:B------:R-:W-:Y:S01]  /*3fa0*/  UMOV UR76, 0x0 ;  /* 0x00000000004c7882 */ /* 0x000fe20000000000 */
[----:B------:R-:W-:Y:S01]  /*3fb0*/  UMOV UR77, 0x4100910 ;  /* 0x04100910004d7882 */ /* 0x000fe20000000000 */
[----:B------:R-:W-:Y:S01]  /*3fc0*/  UMOV UR5, 0x40004040 ;  /* 0x4000404000057882 */ /* 0x000fe20000000000 */
[----:B------:R-:W-:Y:S01]  /*3fd0*/  UMOV UR23, 0x40004040 ;  /* 0x4000404000177882 */ /* 0x000fe20000000000 */
[----:B------:R1:W-:Y:S01]  /*3fe0*/  UTCHMMA gdesc[UR4], gdesc[UR6], tmem[UR8], tmem[UR76], idesc[UR77], UP2 ;  /* 0x00ff4c06040075ea */ /* 0x0003e20009000008 */
[----:B------:R-:W-:Y:S01]  /*3ff0*/  UPLOP3.LUT UP2, UPT, UPT, UPT, UPT, 0x80, 0x8 ;  /* 0x000000000008789c */ /* 0x000fe20003f4f070 */
[----:B------:R-:W-:Y:S01]  /*4000*/  UMOV UR19, 0x40004040 ;  /* 0x4000404000137882 */ /* 0x000fe20000000000 */
[----:B------:R-:W-:Y:S01]  /*4010*/  UMOV UR15, 0x40004040 ;  /* 0x40004040000f7882 */ /* 0x000fe20000000000 */
[----:B------:R4:W-:Y:S01]  /*4020*/  UTCHMMA gdesc[UR18], gdesc[UR22], tmem[UR8], tmem[UR76], idesc[UR77], UPT ;  /* 0x00ff4c16120075ea */ /* 0x0009e2000b800008 */
[----:B------:R-:W-:Y:S01]  /*4030*/  UMOV UR13, 0x40004040 ;  /* 0x40004040000d7882 */ /* 0x000fe20000000000 */
        /* <DEDUP_REMOVED lines=18> */
[----:B-1----:R-:W-:Y:S01]  /*4160*/  UIADD3 UR4, UPT, UPT, UR4, 0x606, URZ ;  /* 0x0000060604047890 */ /* 0x002fe2000fffe0ff */
[----:B------:R-:W-:Y:S01]  /*4170*/  UMOV UR6, 0x0 ;  /* 0x0000000000067882 */ /* 0x000fe20000000000 */
[----:B------:R-:W-:Y:S01]  /*4180*/  UMOV UR7, 0x4100910 ;  /* 0x0410091000077882 */ /* 0x000fe20000000000 */
[----:B------:R-:W-:Y:S01]  /*4190*/  UMOV UR31, 0x40004040 ;  /* 0x40004040001f7882 */ /* 0x000fe20000000000 */
[----:B----4-:R-:W-:Y:S01]  /*41a0*/  UMOV UR22, 0x0 ;  /* 0x0000000000167882 */ /* 0x010fe20000000000 */
[----:B------:R-:W-:Y:S01]  /*41b0*/  UMOV UR23, 0x4100910 ;  /* 0x0410091000177882 */ /* 0x000fe20000000000 */
[----:B------:R-:W-:Y:S01]  /*41c0*/  R2UR.FILL UR77, R3 ;  /* 0x00000000034d72ca */ /* 0x000fe200004e0000 */
[----:B------:R1:W-:Y:S01]  /*41d0*/  UTCHMMA gdesc[UR12], gdesc[UR14], tmem[UR8], tmem[UR22], idesc[UR23], UPT ;  /* 0x00ff160e0c0075ea */ /* 0x0003e2000b800008 */
[----:B------:R-:W-:Y:S01]  /*41e0*/  R2UR.FILL UR76, R2 ;  /* 0x00000000024c72ca */ /* 0x000fe200004e0000 */
[----:B------:R-:W-:Y:S01]  /*41f0*/  UTCHMMA gdesc[UR64], gdesc[UR66], tmem[UR8], tmem[UR22], idesc[UR23], UPT ;  /* 0x00ff1642400075ea */ /* 0x000fe2000b800008 */
[----:B------:R-:W-:Y:S01]  /*4200*/  UTCHMMA gdesc[UR60], gdesc[UR62], tmem[UR8], tmem[UR22], idesc[UR23], UPT ;  /* 0x00ff163e3c0075ea */ /* 0x000fe2000b800008 */
[----:B------:R-:W-:Y:S01]  /*4210*/  UMOV UR18, 0x0 ;  /* 0x0000000000127882 */ /* 0x000fe20000000000 */
[----:B------:R-:W-:Y:S01]  /*4220*/  UMOV UR19, 0x4100910 ;  /* 0x0410091000137882 */ /* 0x000fe20000000000 */
[----:B------:R-:W-:Y:S01]  /*4230*/  UMOV UR29, 0x40004040 ;  /* 0x40004040001d7882 */ /* 0x000fe20000000000 */
[----:B------:R-:W-:Y:S01]  /*4240*/  UTCHMMA gdesc[UR56], gdesc[UR58], tmem[UR8], tmem[UR18], idesc[UR19], UPT ;  /* 0x00ff123a380075ea */ /* 0x000fe2000b800008 */
[----:B------:R-:W-:Y:S01]  /*4250*/  UTCHMMA gdesc[UR52], gdesc[UR54], tmem[UR8], tmem[UR18], idesc[UR19], UPT ;  /* 0x00ff1236340075ea */ /* 0x000fe2000b800008 */
[----:B------:R-:W-:Y:S01]  /*4260*/  UTCHMMA gdesc[UR48], gdesc[UR50], tmem[UR8], tmem[UR18], idesc[UR19], UPT ;  /* 0x00ff1232300075ea */ /* 0x000fe2000b800008 */
[----:B------:R-:W-:Y:S01]  /*4270*/  UTCHMMA gdesc[UR44], gdesc[UR46], tmem[UR8], tmem[UR6], idesc[UR7], UPT ;  /* 0x00ff062e2c0075ea */ /* 0x000fe2000b800008 */
[----:B------:R-:W-:Y:S01]  /*4280*/  UMOV UR27, 0x40004040 ;  /* 0x40004040001b7882 */ /* 0x000fe20000000000 */
[----:B------:R-:W-:Y:S01]  /*4290*/  UMOV UR25, 0x40004040 ;  /* 0x4000404000197882 */ /* 0x000fe20000000000 */
[----:B------:R-:W-:Y:S01]  /*42a0*/  UMOV UR21, 0x40004040 ;  /* 0x4000404000157882 */ /* 0x000fe20000000000 */
[----:B------:R-:W-:Y:S01]  /*42b0*/  UMOV UR17, 0x40004040 ;  /* 0x4000404000117882 */ /* 0x000fe20000000000 */
[----:B------:R-:W-:Y:S01]  /*42c0*/  UMOV UR11, 0x40004040 ;  /* 0x40004040000b7882 */ /* 0x000fe20000000000 */
[----:B-1----:R-:W-:Y:S01]  /*42d0*/  UMOV UR12, 0x0 ;  /* 0x00000000000c7882 */ /* 0x002fe20000000000 */
[----:B------:R-:W-:Y:S01]  /*42e0*/  UMOV UR13, 0x4100910 ;  /* 0x04100910000d7882 */ /* 0x000fe20000000000 */
[----:B------:R-:W-:Y:S01]  /*42f0*/  UMOV UR14, 0x0 ;  /* 0x00000000000e7882 */ /* 0x000fe20000000000 */
[----:B------:R-:W-:Y:S01]  /*4300*/  UTCHMMA gdesc[UR40], gdesc[UR42], tmem[UR8], tmem[UR12], idesc[UR13], UPT ;  /* 0x00ff0c2a280075ea */ /* 0x000fe2000b800008 */
[----:B------:R-:W-:Y:S01]  /*4310*/  UTCHMMA gdesc[UR36], gdesc[UR38], tmem[UR8], tmem[UR6], idesc[UR7], UPT ;  /* 0x00ff0626240075ea */ /* 0x000fe2000b800008 */
[----:B------:R-:W-:Y:S01]  /*4320*/  UMOV UR15, 0x4100910 ;  /* 0x04100910000f7882 */ /* 0x000fe20000000000 */
[----:B------:R-:W-:Y:S01]  /*4330*/  UTCHMMA gdesc[UR32], gdesc[UR34], tmem[UR8], tmem[UR18], idesc[UR19], UPT ;  /* 0x00ff1222200075ea */ /* 0x000fe2000b800008 */
[----:B------:R-:W-:Y:S01]  /*4340*/  UTCHMMA gdesc[UR28], gdesc[UR30], tmem[UR8], tmem[UR14], idesc[UR15], UPT ;  /* 0x00ff0e1e1c0075ea */ /* 0x000fe2000b800008 */
[----:B------:R-:W-:Y:S01]  /*4350*/  UTCHMMA gdesc[UR24], gdesc[UR26], tmem[UR8], tmem[UR12], idesc[UR13], UPT ;  /* 0x00ff0c1a180075ea */ /* 0x000fe2000b800008 */
[----:B------:R1:W-:Y:S01]  /*4360*/  UTCHMMA gdesc[UR16], gdesc[UR20], tmem[UR8], tmem[UR6], idesc[UR7], UPT ;  /* 0x00ff0614100075ea */ /* 0x0003e2000b800008 */
[----:B------:R2:W-:Y:S01]  /*4370*/  UTCHMMA gdesc[UR4], gdesc[UR10], tmem[UR8], tmem[UR76], idesc[UR77], UPT ;  /* 0x00ff4c0a040075ea */ /* 0x0005e2000b800008 */
[----:B------:R2:W-:Y:S01]  /*4380*/  UTCBAR.MULTICAST [UR70], URZ, UR72 ;  /* 0x000000ff460073e9 */ /* 0x0005e20008000848 */
[----:B-1----:R-:W-:Y:S01]  /*4390*/  UMOV UR7, UR9 ;  /* 0x0000000900077c82 */ /* 0x002fe20008000000 */
[----:B---3--:R-:W-:Y:S05]  /*43a0*/  BRA.U UP3, `(.L_x_68) ;  /* 0xfffffff903247547 */ /* 0x008fea000b83ffff */
.L_x_65:
[----:B--2---:R-:W-:Y:S02]  /*43b0*/  R2UR UR4, R13 ;  /* 0x000000000d0472ca */ /* 0x004fe400000e0000 */
[----:B------:R-:W-:-:S04]  /*43c0*/  ISETP.NE.AND P0, PT, R10, 0x2, PT ;  /* 0x000000020a00780c */ /* 0x000fc80003f05270 */
[----:B-1----:R-:W-:Y:S02]  /*43d0*/  SEL R0, RZ, 0x1, P0 ;  /* 0x00000001ff007807 */ /* 0x002fe40000000000 */
[----:B------:R-:W-:Y:S02]  /*43e0*/  SEL R10, R10, RZ, P0 ;  /* 0x000000ff0a0a7207 */ /* 0x000fe40000000000 */
[----:B------:R-:W-:-:S03]  /*43f0*/  LOP3.LUT R9, R9, R0, RZ, 0x3c, !PT ;  /* 0x0000000009097212 */ /* 0x000fc600078e3cff */
[----:B------:R-:W-:Y:S02]  /*4400*/  UIADD3 UR5, UPT, UPT, UR4, 0x90, URZ ;  /* 0x0000009004057890 */ /* 0x000fe4000fffe0ff */
[----:B------:R-:W-:-:S04]  /*4410*/  UIADD3 UR4, UPT, UPT, UR75, 0x1, URZ ;  /* 0x000000014b047890 */ /* 0x000fc8000fffe0ff */
[----:B------:R-:W-:-:S03]  /*4420*/  UISETP.NE.AND UP0, UPT, UR4, 0x4, UPT ;  /* 0x000000040400788c */ /* 0x000fc6000bf05270 */
[----:B------:R1:W-:Y:S01]  /*4430*/  UTCBAR [UR5], URZ ;  /* 0x000000ff050073e9 */ /* 0x0003e200080000ff */
[----:B------:R-:W-:Y:S02]  /*4440*/  USEL UR6, URZ, 0x1, UP0 ;  /* 0x00000001ff067887 */ /* 0x000fe40008000000 */
[----:B------:R-:W-:-:S04]  /*4450*/  USEL UR75, UR4, URZ, UP0 ;  /* 0x000000ff044b7287 */ /* 0x000fc80008000000 */
[----:B------:R-:W-:Y:S01]  /*4460*/  LOP3.LUT R11, R11, UR6, RZ, 0x3c, !PT ;  /* 0x000000060b0b7c12 */ /* 0x000fe2000f8e3cff */
[----:B------:R-:W-:Y:S07]  /*4470*/  @P1 BRA `(.L_x_69) ;  /* 0xfffffff400501947 */ /* 0x000fee000383ffff */
[----:B------:R-:W2:Y:S01]  /*4480*/  S2UR UR8, SR_CgaCtaId ;  /* 0x00000000000879c3 */ /* 0x000ea20000008800 */
[----:B------:R-:W-:Y:S01]  /*4490*/  ELECT P0, URZ, PT ;  /* 0x0000000000ff782f */ /* 0x000fe20003800000 */
[----:B------:R-:W-:Y:S01]  /*44a0*/  IMAD.MOV.U32 R0, RZ, RZ, 0x1 ;  /* 0x00000001ff007424 */ /* 0x000fe200078e00ff */
[----:B------:R-:W-:Y:S01]  /*44b0*/  UIADD3 UR71, UPT, UPT, UR71, 0xb0, URZ ;  /* 0x000000b047477890 */ /* 0x000fe2000fffe0ff */
[----:B------:R-:W-:Y:S01]  /*44c0*/  SHF.L.U32 R2, R11, 0x1f, RZ ;  /* 0x0000001f0b027819 */ /* 0x000fe200000006ff */
[----:B------:R-:W-:-:S03]  /*44d0*/  UMOV UR4, 0x40 ;  /* 0x0000004000047882 */ /* 0x000fc60000000000 */
[----:B------:R-:W-:Y:S01]  /*44e0*/  UVIRTCOUNT.DEALLOC.SMPOOL 0x80 ;  /* 0x000000800000784c */ /* 0x000fe20000000000 */
[----:B--2---:R-:W-:Y:S02]  /*44f0*/  ULEA UR8, UR8, UR4, 0x18 ;  /* 0x0000000408087291 */ /* 0x004fe4000f8ec0ff */
[----:B------:R-:W-:-:S07]  /*4500*/  ULEA UR4, UR75, UR71, 0x3 ;  /* 0x000000474b047291 */ /* 0x000fce000f8e18ff */
[----:B------:R2:W-:Y:S02]  /*4510*/  @P0 STS.U8 [UR8+0x1c], R0 ;  /* 0x00001c00ff000988 */ /* 0x0005e40008000008 */
[----:B------:R-:W3:Y:S02]  /*4520*/  SYNCS.PHASECHK.TRANS64.TRYWAIT P0, [UR4], R2 ;  /* 0x00000002ff0075a7 */ /* 0x000ee40008001104 */
[----:B--23--:R-:W-:Y:S05]  /*4530*/  @!P0 BRA `(.L_x_70) ;  /* 0x00000040009c8947 */ /* 0x00cfea0003800000 */
.L_x_143:
[----:B------:R-:W-:-:S04]  /*4540*/  UIADD3 UR4, UPT, UPT, UR75, 0x1, URZ ;  /* 0x000000014b047890 */ /* 0x000fc8000fffe0ff */
[----:B------:R-:W-:-:S04]  /*4550*/  UISETP.NE.AND UP0, UPT, UR4, 0x4, UPT ;  /* 0x000000040400788c */ /* 0x000fc8000bf05270 */
[----:B------:R-:W-:Y:S02]  /*4560*/  USEL UR6, URZ, 0x1, UP0 ;  /* 0x00000001ff067887 */ /* 0x000fe40008000000 */
[----:B------:R-:W-:-:S04]  /*4570*/  USEL UR4, UR4, URZ, UP0 ;  /* 0x000000ff04047287 */ /* 0x000fc80008000000 */
[----:B-1----:R-:W-:Y:S01]  /*4580*/  ULEA UR5, UR4, UR71, 0x3 ;  /* 0x0000004704057291 */ /* 0x002fe2000f8e18ff */
[----:B--2---:R-:W-:-:S04]  /*4590*/  LOP3.LUT R2, R11, UR6, RZ, 0x3c, !PT ;  /* 0x000000060b027c12 */ /* 0x004fc8000f8e3cff */
[----:B------:R-:W-:-:S04]  /*45a0*/  SHF.L.U32 R3, R2, 0x1f, RZ ;  /* 0x0000001f02037819 */ /* 0x000fc800000006ff */
[----:B------:R-:W1:Y:S02]  /*45b0*/  SYNCS.PHASECHK.TRANS64.TRYWAIT P0, [UR5], R3 ;  /* 0x00000003ff0075a7 */ /* 0x000e640008001105 */
[----:B-1----:R-:W-:Y:S05]  /*45c0*/  @!P0 BRA `(.L_x_71) ;  /* 0x0000004000908947 */ /* 0x002fea0003800000 */
.L_x_145:
        /* <DEDUP_REMOVED lines=9> */
.L_x_147:
[----:B------:R-:W-:-:S04]  /*4660*/  UIADD3 UR4, UPT, UPT, UR4, 0x1, URZ ;  /* 0x0000000104047890 */ /* 0x000fc8000fffe0ff */
[----:B------:R-:W-:-:S04]  /*4670*/  UISETP.NE.AND UP0, UPT, UR4, 0x4, UPT ;  /* 0x000000040400788c */ /* 0x000fc8000bf05270 */
[----:B------:R-:W-:Y:S02]  /*4680*/  USEL UR5, URZ, 0x1, UP0 ;  /* 0x00000001ff057887 */ /* 0x000fe40008000000 */
[----:B------:R-:W-:-:S04]  /*4690*/  USEL UR4, UR4, URZ, UP0 ;  /* 0x000000ff04047287 */ /* 0x000fc80008000000 */
[----:B------:R-:W-:Y:S01]  /*46a0*/  ULEA UR4, UR4, UR71, 0x3 ;  /* 0x0000004704047291 */ /* 0x000fe2000f8e18ff */
[----:B------:R-:W-:-:S04]  /*46b0*/  LOP3.LUT R2, R2, UR5, RZ, 0x3c, !PT ;  /* 0x0000000502027c12 */ /* 0x000fc8000f8e3cff */
[----:B------:R-:W-:-:S04]  /*46c0*/  SHF.L.U32 R2, R2, 0x1f, RZ ;  /* 0x0000001f02027819 */ /* 0x000fc800000006ff */
[----:B------:R-:W2:Y:S02]  /*46d0*/  SYNCS.PHASECHK.TRANS64.TRYWAIT P0, [UR4], R2 ;  /* 0x00000002ff0075a7 */ /* 0x000ea40008001104 */
[----:B--2---:R-:W-:Y:S05]  /*46e0*/  @!P0 BRA `(.L_x_73) ;  /* 0x0000004000788947 */ /* 0x004fea0003800000 */
.L_x_149:
[----:B------:R-:W-:Y:S01]  /*46f0*/  NOP ;  /* 0x0000000000007918 */ /* 0x000fe20000000000 */
[----:B-1----:R-:W1:Y:S01]  /*4700*/  LDS R0, [UR8+0x14] ;  /* 0x00001408ff007984 */ /* 0x002e620008000800 */
[----:B------:R-:W-:Y:S01]  /*4710*/  R2UR UR4, R15 ;  /* 0x000000000f0472ca */ /* 0x000fe200000e0000 */
[----:B------:R-:W-:Y:S01]  /*4720*/  UMOV UR5, 0xffff ;  /* 0x0000ffff00057882 */ /* 0x000fe20000000000 */
[----:B------:R-:W-:-:S11]  /*4730*/  UMOV UR6, 0x1 ;  /* 0x0000000100067882 */ /* 0x000fd60000000000 */
[----:B------:R-:W-:-:S04]  /*4740*/  ULOP3.LUT UR4, UR4, 0xffff, URZ, 0xc0, !UPT ;  /* 0x0000ffff04047892 */ /* 0x000fc8000f8ec0ff */
[----:B------:R-:W-:-:S04]  /*4750*/  USHF.R.U32.HI UR4, URZ, 0x5, UR4 ;  /* 0x00000005ff047899 */ /* 0x000fc80008011604 */
[----:B------:R-:W-:Y:S02]  /*4760*/  USHF.L.U32 UR5, UR5, UR4, URZ ;  /* 0x0000000405057299 */ /* 0x000fe400080006ff */
[----:B------:R-:W-:-:S04]  /*4770*/  USHF.L.U32 UR4, UR6, UR4, URZ ;  /* 0x0000000406047299 */ /* 0x000fc800080006ff */
[----:B-1----:R-:W-:-:S04]  /*4780*/  LOP3.LUT R0, R0, UR5, RZ, 0xc0, !PT ;  /* 0x0000000500007c12 */ /* 0x002fc8000f8ec0ff */
[----:B------:R-:W-:-:S13]  /*4790*/  ISETP.NE.AND P0, PT, R0, UR5, PT ;  /* 0x0000000500007c0c */ /* 0x000fda000bf05270 */
[----:B------:R-:W-:Y:S05]  /*47a0*/  @P0 BRA `(.L_x_74) ;  /* 0x0000000000580947 */ /* 0x000fea0003800000 */
[----:B------:R-:W1:Y:S02]  /*47b0*/  LDS R0, [UR8+0x18] ;  /* 0x00001808ff007984 */ /* 0x000e640008000800 */
[----:B-1----:R-:W-:-:S04]  /*47c0*/  LOP3.LUT R0, R0, UR4, RZ, 0xc0, !PT ;  /* 0x0000000400007c12 */ /* 0x002fc8000f8ec0ff */
[----:B------:R-:W-:-:S13]  /*47d0*/  ISETP.NE.AND P0, PT, R0, UR4, PT ;  /* 0x0000000400007c0c */ /* 0x000fda000bf05270 */
[----:B------:R-:W-:Y:S05]  /*47e0*/  @P0 BRA `(.L_x_75) ;  /* 0x00000000003c0947 */ /* 0x000fea0003800000 */
[----:B------:R-:W1:Y:S01]  /*47f0*/  S2R R2, SR_LANEID ;  /* 0x0000000000027919 */ /* 0x000e620000000000 */
[----:B------:R-:W-:-:S06]  /*4800*/  ULOP3.LUT UR5, URZ, UR5, URZ, 0x33, !UPT ;  /* 0x00000005ff057292 */ /* 0x000fcc000f8e33ff */
[----:B------:R-:W-:-:S04]  /*4810*/  IMAD.U32 R0, RZ, RZ, UR5 ;  /* 0x00000005ff007e24 */ /* 0x000fc8000f8e00ff */
[----:B------:R2:W3:Y:S02]  /*4820*/  REDUX UR7, R0 ;  /* 0x00000000000773c4 */ /* 0x0004e40000000000 */
[----:B------:R4:W-:Y:S01]  /*4830*/  UTCATOMSWS.AND URZ, UR5 ;  /* 0x0000000500ff79e3 */ /* 0x0009e20008000000 */
[----:B--2---:R-:W-:Y:S01]  /*4840*/  LOP3.LUT R0, RZ, UR4, RZ, 0x33, !PT ;  /* 0x00000004ff007c12 */ /* 0x004fe2000f8e33ff */
[----:B------:R-:W-:Y:S02]  /*4850*/  VOTEU.ANY UR4, UPT, PT ;  /* 0x0000000000047886 */ /* 0x000fe400038e0100 */
[----:B------:R-:W-:Y:S02]  /*4860*/  UFLO.U32 UR4, UR4 ;  /* 0x00000004000472bd */ /* 0x000fe400080e0000 */
[----:B------:R-:W2:Y:S04]  /*4870*/  REDUX UR6, R0 ;  /* 0x00000000000673c4 */ /* 0x000ea80000000000 */
[----:B-1----:R-:W-:-:S02]  /*4880*/  ISETP.EQ.U32.AND P0, PT, R2, UR4, PT ;  /* 0x0000000402007c0c */ /* 0x002fc4000bf02070 */
[----:B---3--:R-:W-:-:S11]  /*4890*/  MOV R2, UR7 ;  /* 0x0000000700027c02 */ /* 0x008fd60008000f00 */
[----:B------:R4:W-:Y:S01]  /*48a0*/  @P0 ATOMS.AND RZ, [UR8+0x14], R2 ;  /* 0x00001402ffff098c */ /* 0x0009e2000a800008 */
[----:B--2---:R-:W-:-:S05]  /*48b0*/  IMAD.U32 R0, RZ, RZ, UR6 ;  /* 0x00000006ff007e24 */ /* 0x004fca000f8e00ff */
[----:B------:R4:W-:Y:S01]  /*48c0*/  @P0 ATOMS.AND RZ, [UR8+0x18], R0 ;  /* 0x00001800ffff098c */ /* 0x0009e2000a800008 */
[----:B------:R-:W-:Y:S05]  /*48d0*/  BRA `(.L_x_76) ;  /* 0x0000000000147947 */ /* 0x000fea0003800000 */
.L_x_75:
[----:B------:R-:W-:Y:S02]  /*48e0*/  MOV R2, 0x4900 ;  /* 0x0000490000027802 */ /* 0x000fe40000000f00 */
[----:B-----5:R-:W-:Y:S05]  /*48f0*/  CALL.REL.NOINC `($__internal_0_$__cuda_sm10x_tcgen05_guardrail_trap_col_being_dealloced_not_returned_by_alloc) ;  /* 0x0000004000e87944 */ /* 0x020fea0003c00000 */
[----:B------:R-:W-:Y:S05]  /*4900*/  BRA `(.L_x_76) ;  /* 0x0000000000087947 */ /* 0x000fea0003800000 */
.L_x_74:
[----:B------:R-:W-:Y:S02]  /*4910*/  MOV R2, 0x4930 ;  /* 0x0000493000027802 */ /* 0x000fe40000000f00 */
[----:B-----5:R-:W-:Y:S05]  /*4920*/  CALL.REL.NOINC `($__internal_2_$__cuda_sm10x_tcgen05_guardrail_trap_unallocated_columns_being_dealloced) ;  /* 0x0000004000f47944 */ /* 0x020fea0003c00000 */
.L_x_76:
[----:B------:R-:W-:Y:S01]  /*4930*/  NOP ;  /* 0x0000000000007918 */ /* 0x000fe20000000000 */
[----:B----4-:R-:W-:Y:S05]  /*4940*/  EXIT ;  /* 0x000000000000794d */ /* 0x010fea0003800000 */
.L_x_58:
[----:B------:R-:W-:-:S09]  /*4950*/  UISETP.NE.OR UP0, UPT, UR22, 0x3, !UP4 ;  /* 0x000000031600788c */ /* 0x000fd2000e705670 */
[----:B------:R-:W-:Y:S05]  /*4960*/  BRA.U UP0, `(.L_x_77) ;  /* 0x0000000d00f07547 */ /* 0x000fea000b800000 */
[----:B------:R-:W2:Y:S01]  /*4970*/  LDCU UR33, c[0x0][0x370] ;  /* 0x00006e00ff2177ac */ /* 0x000ea20008000800 */
[----:B------:R-:W3:Y:S01]  /*4980*/  LDC.64 R16, c[0x0][0x348] ;  /* 0x0000d200ff107b82 */ /* 0x000ee20000000a00 */
[----:B------:R-:W-:Y:S02]  /*4990*/  HFMA2 R13, -RZ, RZ, 0, 0 ;  /* 0x00000000ff0d7431 */ /* 0x000fe400000001ff */
[----:B------:R-:W-:Y:S01]  /*49a0*/  IMAD.MOV.U32 R15, RZ, RZ, 0x1 ;  /* 0x00000001ff0f7424 */ /* 0x000fe200078e00ff */
[----:B------:R-:W2:Y:S01]  /*49b0*/  LDCU.128 UR28, c[0x0][0xb10] ;  /* 0x00016200ff1c77ac */ /* 0x000ea20008000c00 */
[----:B------:R-:W-:Y:S01]  /*49c0*/  IMAD.MOV.U32 R14, RZ, RZ, RZ ;  /* 0x000000ffff0e7224 */ /* 0x000fe200078e00ff */
[----:B------:R-:W-:Y:S01]  /*49d0*/  MOV R7, 0x2000 ;  /* 0x0000200000077802 */ /* 0x000fe20000000f00 */
[----:B------:R-:W4:Y:S01]  /*49e0*/  LDCU UR32, c[0x0][0x374] ;  /* 0x00006e80ff2077ac */ /* 0x000f220008000800 */
[----:B------:R-:W1:Y:S01]  /*49f0*/  LDC.64 R2, c[0x0][0x888] ;  /* 0x00022200ff027b82 */ /* 0x000e620000000a00 */
[----:B------:R-:W4:Y:S01]  /*4a00*/  LDCU UR15, c[0x0][0xb0c] ;  /* 0x00016180ff0f77ac */ /* 0x000f220008000800 */
[----:B------:R-:W4:Y:S06]  /*4a10*/  LDCU UR36, c[0x0][0xb20] ;  /* 0x00016400ff2477ac */ /* 0x000f2c0008000800 */
[----:B------:R-:W1:Y:S01]  /*4a20*/  LDC.64 R4, c[0x0][0x890] ;  /* 0x00022400ff047b82 */ /* 0x000e620000000a00 */
[----:B------:R-:W3:Y:S01]  /*4a30*/  LDCU UR4, c[0x0][0xb30] ;  /* 0x00016600ff0477ac */ /* 0x000ee20008000800 */
[----:B--2---:R-:W-:-:S02]  /*4a40*/  UIMAD.WIDE.U32 UR6, UR33, UR28, URZ ;  /* 0x0000001c210672a5 */ /* 0x004fc4000f8e00ff */
[----:B----4-:R-:W-:Y:S01]  /*4a50*/  UIMAD.WIDE.U32 UR8, UR32, UR31, URZ ;  /* 0x0000001f200872a5 */ /* 0x010fe2000f8e00ff */
[----:B------:R-:W-:Y:S01]  /*4a60*/  UMOV UR24, 0x400 ;  /* 0x0000040000187882 */ /* 0x000fe20000000000 */
[----:B------:R-:W-:-:S03]  /*4a70*/  UPLOP3.LUT UP3, UPT, UPT, UPT, UPT, 0x40, 0x4 ;  /* 0x000000000004789c */ /* 0x000fc60003f6e870 */
[----:B------:R-:W-:Y:S01]  /*4a80*/  UMOV UR6, UR7 ;  /* 0x0000000700067c82 */ /* 0x000fe20008000000 */
[----:B------:R-:W-:Y:S01]  /*4a90*/  UISETP.GE.AND UP0, UPT, UR39, 0x1, UPT ;  /* 0x000000012700788c */ /* 0x000fe2000bf06270 */
[----:B------:R-:W-:Y:S01]  /*4aa0*/  UMOV UR34, UR9 ;  /* 0x0000000900227c82 */ /* 0x000fe20008000000 */
[----:B------:R-:W-:Y:S01]  /*4ab0*/  UISETP.NE.AND UP4, UPT, UR39, 0x1, UPT ;  /* 0x000000012700788c */ /* 0x000fe2000bf85270 */
[----:B------:R-:W2:Y:S01]  /*4ac0*/  LDCU.64 UR16, c[0x0][0xb28] ;  /* 0x00016500ff1077ac */ /* 0x000ea20008000a00 */
[----:B------:R-:W-:Y:S02]  /*4ad0*/  ULEA UR24, UR63, UR24, 0x18 ;  /* 0x000000183f187291 */ /* 0x000fe4000f8ec0ff */
[----:B------:R-:W-:Y:S02]  /*4ae0*/  UISETP.NE.AND UP6, UPT, UR15, 0x1, UPT ;  /* 0x000000010f00788c */ /* 0x000fe4000bfc5270 */
[----:B------:R-:W-:Y:S02]  /*4af0*/  UISETP.NE.AND UP5, UPT, UR30, 0x1, UPT ;  /* 0x000000011e00788c */ /* 0x000fe4000bfa5270 */
[----:B------:R-:W-:-:S02]  /*4b00*/  USHF.R.U32.HI UR35, URZ, UR29, UR6 ;  /* 0x0000001dff237299 */ /* 0x000fc40008011606 */
[----:B------:R-:W-:Y:S02]  /*4b10*/  USHF.R.U32.HI UR34, URZ, UR36, UR34 ;  /* 0x00000024ff227299 */ /* 0x000fe40008011622 */
[----:B---3--:R-:W-:Y:S01]  /*4b20*/  UISETP.NE.AND UP2, UPT, UR4, 0x1, UPT ;  /* 0x000000010400788c */ /* 0x008fe2000bf45270 */
[----:B------:R-:W-:-:S10]  /*4b30*/  UMOV UR12, URZ ;  /* 0x000000ff000c7c82 */ /* 0x000fd40008000000 */
.L_x_86:
[C---:B------:R-:W-:Y:S02]  /*4b40*/  LEA R12, R14.reuse, UR24, 0x3 ;  /* 0x000000180e0c7c11 */ /* 0x040fe4000f8e18ff */
[----:B------:R-:W-:Y:S02]  /*4b50*/  SHF.L.U32 R0, R13, 0x1f, RZ ;  /* 0x0000001f0d007819 */ /* 0x000fe400000006ff */
[----:B------:R-:W-:Y:S02]  /*4b60*/  LEA R8, R14, UR24, 0x4 ;  /* 0x000000180e087c11 */ /* 0x000fe4000f8e20ff */
[----:B---3--:R-:W3:Y:S02]  /*4b70*/  SYNCS.PHASECHK.TRANS64.TRYWAIT P0, [R12+URZ+0x70], R0 ;  /* 0x000070000c0075a7 */ /* 0x008ee400080011ff */
[----:B---3--:R-:W-:Y:S05]  /*4b80*/  @!P0 BRA `(.L_x_78) ;  /* 0x0000003c00688947 */ /* 0x008fea0003800000 */
.L_x_150:
        /* <DEDUP_REMOVED lines=8> */
[----:B----4-:R-:W-:Y:S11]  /*4c10*/  LOP3.LUT P0, RZ, R10, 0x1, RZ, 0xc0, !PT ;  /* 0x000000010aff7812 */ /* 0x010ff6000780c0ff */
[----:B------:R-:W-:Y:S02]  /*4c20*/  @!UPT UIADD3 URZ, UPT, UPT, URZ, URZ, URZ ;  /* 0x000000fffffff290 */ /* 0x000fe4000fffe0ff */
[----:B-1----:R-:W-:Y:S01]  /*4c30*/  VOTEU.ANY UP1, P0 ;  /* 0x0000000000ff7886 */ /* 0x002fe20000020100 */
[----:B------:R-:W-:Y:S11]  /*4c40*/  PLOP3.LUT P0, PT, PT, PT, UP1, 0x80, 0x8 ;  /* 0x000000000008781c */ /* 0x000ff60003f0f018 */
[----:B------:R-:W-:Y:S02]  /*4c50*/  @!UPT UIADD3 URZ, UPT, UPT, URZ, URZ, URZ ;  /* 0x000000fffffff290 */ /* 0x000fe4000fffe0ff */
[----:B---3--:R-:W-:Y:S02]  /*4c60*/  @P0 SHF.R.U32.HI R0, RZ, 0x10, R9 ;  /* 0x00000010ff000819 */ /* 0x008fe40000011609 */
[----:B------:R-:W-:Y:S02]  /*4c70*/  @P0 MOV R6, R8 ;  /* 0x0000000800060202 */ /* 0x000fe40000000f00 */
[----:B------:R-:W-:Y:S01]  /*4c80*/  @P0 R2UR UR4, R0 ;  /* 0x00000000000402ca */ /* 0x000fe200000e0000 */
[----:B------:R-:W-:Y:S01]  /*4c90*/  VIADD R0, R12, 0x80 ;  /* 0x000000800c007836 */ /* 0x000fe20000000000 */
[----:B------:R-:W-:Y:S02]  /*4ca0*/  @P0 LOP3.LUT R8, R9, 0xffff, RZ, 0xc0, !PT ;  /* 0x0000ffff09080812 */ /* 0x000fe400078ec0ff */
[----:B------:R-:W-:Y:S02]  /*4cb0*/  @P0 R2UR UR6, R6 ;  /* 0x00000000060602ca */ /* 0x000fe400000e0000 */
[----:B------:R-:W-:Y:S02]  /*4cc0*/  PRMT R0, RZ, 0x654, R0 ;  /* 0x00000654ff007816 */ /* 0x000fe40000000000 */
[----:B------:R-:W-:Y:S02]  /*4cd0*/  @P0 R2UR UR5, R8 ;  /* 0x00000000080502ca */ /* 0x000fe400000e0000 */
[----:B------:R1:W-:Y:S03]  /*4ce0*/  SYNCS.ARRIVE.TRANS64.RED.A1T0 RZ, [R0+URZ], RZ ;  /* 0x000000ff00ff79a7 */ /* 0x0003e600081004ff */
[----:B------:R-:W-:Y:S04]  /*4cf0*/  @UP1 UMOV UR26, UR4 ;  /* 0x00000004001a1c82 */ /* 0x000fe80008000000 */
[----:B------:R-:W-:Y:S04]  /*4d00*/  @UP1 UMOV UR14, UR6 ;  /* 0x00000006000e1c82 */ /* 0x000fe80008000000 */
[----:B------:R-:W-:Y:S01]  /*4d10*/  @UP1 UMOV UR13, UR5 ;  /* 0x00000005000d1c82 */ /* 0x000fe20008000000 */
[----:B------:R-:W-:Y:S05]  /*4d20*/  BRA.U !UP0, `(.L_x_79) ;  /* 0x0000000108a47547 */ /* 0x000fea000b800000 */
[----:B------:R-:W-:Y:S02]  /*4d30*/  UIMAD.WIDE.U32 UR8, UR13, UR31, URZ ;  /* 0x0000001f0d0872a5 */ /* 0x000fe4000f8e00ff */
[----:B------:R-:W-:Y:S02]  /*4d40*/  UIMAD.WIDE.U32 UR10, UR14, UR28, URZ ;  /* 0x0000001c0e0a72a5 */ /* 0x000fe4000f8e00ff */
[----:B------:R-:W-:Y:S02]  /*4d50*/  USEL UR4, UR32, UR34, !UP5 ;  /* 0x0000002220047287 */ /* 0x000fe4000e800000 */
[----:B------:R-:W-:Y:S02]  /*4d60*/  USEL UR7, UR33, UR35, !UP6 ;  /* 0x0000002321077287 */ /* 0x000fe4000f000000 */
[----:B--2---:R-:W-:Y:S02]  /*4d70*/  UIMAD.WIDE.U32 UR18, UR4, UR16, URZ ;  /* 0x00000010041272a5 */ /* 0x004fe4000f8e00ff */
[----:B------:R-:W-:Y:S01]  /*4d80*/  UIMAD.WIDE.U32 UR20, UR7, UR16, URZ ;  /* 0x00000010071472a5 */ /* 0x000fe2000f8e00ff */
[----:B------:R-:W-:Y:S02]  /*4d90*/  UMOV UR5, UR9 ;  /* 0x0000000900057c82 */ /* 0x000fe40008000000 */
[----:B------:R-:W-:Y:S03]  /*4da0*/  USHF.R.U32.HI UR6, URZ, UR36, UR5 ;  /* 0x00000024ff067299 */ /* 0x000fe60008011605 */
[----:B------:R-:W-:Y:S01]  /*4db0*/  UMOV UR5, UR11 ;  /* 0x0000000b00057c82 */ /* 0x000fe20008000000 */
[----:B------:R-:W-:Y:S02]  /*4dc0*/  USEL UR6, UR13, UR6, !UP5 ;  /* 0x000000060d067287 */ /* 0x000fe4000e800000 */
[----:B------:R-:W-:Y:S02]  /*4dd0*/  USHF.R.U32.HI UR8, URZ, UR29, UR5 ;  /* 0x0000001dff087299 */ /* 0x000fe40008011605 */
[----:B------:R-:W-:Y:S01]  /*4de0*/  UIMAD.WIDE.U32 UR10, UR6, UR16, URZ ;  /* 0x00000010060a72a5 */ /* 0x000fe2000f8e00ff */
[----:B------:R-:W-:Y:S02]  /*4df0*/  UMOV UR5, UR19 ;  /* 0x0000001300057c82 */ /* 0x000fe40008000000 */
[----:B------:R-:W-:Y:S03]  /*4e00*/  @UP4 USHF.R.U32.HI UR4, URZ, UR17, UR5 ;  /* 0x00000011ff044299 */ /* 0x000fe60008011605 */
[----:B------:R-:W-:Y:S01]  /*4e10*/  UMOV UR5, UR21 ;  /* 0x0000001500057c82 */ /* 0x000fe20008000000 */
[----:B------:R-:W-:Y:S02]  /*4e20*/  UIMAD UR4, UR39, UR4, URZ ;  /* 0x00000004270472a4 */ /* 0x000fe4000f8e02ff */
[----:B------:R-:W-:Y:S02]  /*4e30*/  @UP4 USHF.R.U32.HI UR7, URZ, UR17, UR5 ;  /* 0x00000011ff074299 */ /* 0x000fe40008011605 */
[----:B------:R-:W-:Y:S02]  /*4e40*/  USEL UR5, UR14, UR8, !UP6 ;  /* 0x000000080e057287 */ /* 0x000fe4000f000000 */
[----:B------:R-:W-:Y:S02]  /*4e50*/  UIMAD UR8, UR39, UR7, URZ ;  /* 0x00000007270872a4 */ /* 0x000fe4000f8e02ff */
[----:B------:R-:W-:Y:S03]  /*4e60*/  UISETP.GE.AND UP0, UPT, UR6, UR4, UPT ;  /* 0x000000040600728c */ /* 0x000fe6000bf06270 */
[----:B------:R-:W-:Y:S01]  /*4e70*/  UMOV UR4, UR11 ;  /* 0x0000000b00047c82 */ /* 0x000fe20008000000 */
[----:B------:R-:W-:Y:S02]  /*4e80*/  UISETP.GE.OR UP0, UPT, UR5, UR8, UP0 ;  /* 0x000000080500728c */ /* 0x000fe40008706670 */
[----:B------:R-:W-:Y:S02]  /*4e90*/  USHF.R.U32.HI UR4, URZ, UR17, UR4 ;  /* 0x00000011ff047299 */ /* 0x000fe40008011604 */
[----:B------:R-:W-:Y:S02]  /*4ea0*/  UIMAD.WIDE.U32 UR8, UR5, UR16, URZ ;  /* 0x00000010050872a5 */ /* 0x000fe4000f8e00ff */
[----:B------:R-:W-:Y:S04]  /*4eb0*/  USEL UR10, UR6, UR4, !UP4 ;  /* 0x00000004060a7287 */ /* 0x000fe8000e000000 */
[----:B------:R-:W-:Y:S01]  /*4ec0*/  UIADD3 UR11, UPT, UPT, -UR10, URZ, URZ ;  /* 0x000000ff0a0b7290 */ /* 0x000fe2000fffe1ff */
[----:B------:R-:W-:Y:S02]  /*4ed0*/  @!UP0 UMOV UR4, UR9 ;  /* 0x0000000900048c82 */ /* 0x000fe40008000000 */
[----:B------:R-:W-:Y:S02]  /*4ee0*/  @!UP0 USHF.R.U32.HI UR4, URZ, UR17, UR4 ;  /* 0x00000011ff048299 */ /* 0x000fe40008011604 */
[----:B------:R-:W-:Y:S02]  /*4ef0*/  UIMAD UR8, UR39, UR11, UR6 ;  /* 0x0000000b270872a4 */ /* 0x000fe4000f8e0206 */
[----:B------:R-:W-:Y:S04]  /*4f00*/  @!UP0 USEL UR4, UR5, UR4, !UP4 ;  /* 0x0000000405048287 */ /* 0x000fe8000e000000 */
[----:B------:R-:W-:Y:S02]  /*4f10*/  @!UP0 UIMAD UR8, UR7, UR8, UR4 ;  /* 0x00000008070882a4 */ /* 0x000fe4000f8e0204 */
[----:B------:R-:W-:Y:S02]  /*4f20*/  @!UP0 UIADD3 UR9, UPT, UPT, UR10, -UR4, URZ ;  /* 0x800000040a098290 */ /* 0x000fe4000fffe0ff */
[----:B------:R-:W-:Y:S02]  /*4f30*/  UIADD3 UR4, UPT, UPT, -UR5, URZ, URZ ;  /* 0x000000ff05047290 */ /* 0x000fe4000fffe1ff */
[----:B------:R-:W-:Y:S02]  /*4f40*/  UIADD3 UR7, UPT, UPT, -UR6, URZ, URZ ;  /* 0x000000ff06077290 */ /* 0x000fe4000fffe1ff */
[----:B------:R-:W-:Y:S02]  /*4f50*/  @!UP0 UIMAD UR6, UR9, UR39, UR5 ;  /* 0x00000027090682a4 */ /* 0x000fe4000f8e0205 */
[----:B------:R-:W-:Y:S02]  /*4f60*/  UIMAD UR14, UR15, UR4, UR14 ;  /* 0x000000040f0e72a4 */ /* 0x000fe4000f8e020e */
[----:B------:R-:W-:Y:S01]  /*4f70*/  UIMAD UR13, UR30, UR7, UR13 ;  /* 0x000000071e0d72a4 */ /* 0x000fe2000f8e020d */
[----:B------:R-:W-:Y:S02]  /*4f80*/  @!UP0 UMOV UR5, UR8 ;  /* 0x0000000800058c82 */ /* 0x000fe40008000000 */
[----:B------:R-:W-:Y:S02]  /*4f90*/  UIMAD UR14, UR5, UR15, UR14 ;  /* 0x0000000f050e72a4 */ /* 0x000fe4000f8e020e */
[----:B------:R-:W-:Y:S11]  /*4fa0*/  UIMAD UR13, UR6, UR30, UR13 ;  /* 0x0000001e060d72a4 */ /* 0x000ff6000f8e020d */
[----:B------:R-:W-:Y:S01]  /*4fb0*/  @!UPT UIADD3 URZ, UPT, UPT, URZ, URZ, URZ ;  /* 0x000000fffffff290 */ /* 0x000fe2000fffe0ff */
.L_x_79:
[----:B------:R-:W3:Y:S01]  /*4fc0*/  @!UP2 LDCU.128 UR20, c[0x0][0xb10] ;  /* 0x00016200ff14a7ac */ /* 0x000ee20008000c00 */
[C---:B------:R-:W-:Y:S02]  /*4fd0*/  ISETP.NE.U32.AND P1, PT, R4.reuse, RZ, PT ;  /* 0x000000ff0400720c */ /* 0x040fe40003f25070 */
[----:B------:R-:W-:Y:S02]  /*4fe0*/  ISETP.NE.U32.AND P0, PT, R4, RZ, PT ;  /* 0x000000ff0400720c */ /* 0x000fe40003f05070 */
[C---:B------:R-:W-:Y:S02]  /*4ff0*/  ISETP.NE.AND.EX P1, PT, R5.reuse, RZ, PT, P1 ;  /* 0x000000ff0500720c */ /* 0x040fe40003f25310 */
[----:B------:R-:W-:Y:S01]  /*5000*/  ISETP.NE.AND.EX P0, PT, R5, RZ, PT, P0 ;  /* 0x000000ff0500720c */ /* 0x000fe20003f05300 */
[----:B------:R-:W4:Y:S01]  /*5010*/  @!UP2 LDCU UR5, c[0x0][0xb0c] ;  /* 0x00016180ff05a7ac */ /* 0x000f220008000800 */
[----:B------:R-:W-:Y:S02]  /*5020*/  USHF.L.U32 UR11, UR25, 0x6, URZ ;  /* 0x00000006190b7899 */ /* 0x000fe400080006ff */
[----:B------:R-:W-:Y:S02]  /*5030*/  USHF.L.U32 UR10, UR27, 0x6, URZ ;  /* 0x000000061b0a7899 */ /* 0x000fe400080006ff */
[----:B---3--:R-:W-:Y:S07]  /*5040*/  UIMAD.WIDE.U32 UR6, UR14, UR20, URZ ;  /* 0x000000140e0672a5 */ /* 0x008fee000f8e00ff */
[----:B------:R-:W-:Y:S01]  /*5050*/  @!UP2 UMOV UR4, UR7 ;  /* 0x000000070004ac82 */ /* 0x000fe20008000000 */
[----:B----4-:R-:W-:Y:S02]  /*5060*/  @!UP2 UISETP.NE.AND UP0, UPT, UR5, 0x1, UPT ;  /* 0x000000010500a88c */ /* 0x010fe4000bf05270 */
[----:B------:R-:W-:Y:S02]  /*5070*/  @!UP2 USHF.R.U32.HI UR4, URZ, UR21, UR4 ;  /* 0x00000015ff04a299 */ /* 0x000fe40008011604 */
[----:B------:R-:W-:Y:S02]  /*5080*/  UIMAD.WIDE.U32 UR6, UR13, UR23, URZ ;  /* 0x000000170d0672a5 */ /* 0x000fe4000f8e00ff */
[----:B------:R-:W-:Y:S02]  /*5090*/  @!UP2 USEL UR8, UR14, UR4, !UP0 ;  /* 0x000000040e08a287 */ /* 0x000fe4000c000000 */
[----:B------:R-:W-:Y:S03]  /*50a0*/  @!UP2 UISETP.NE.AND UP0, UPT, UR22, 0x1, UPT ;  /* 0x000000011600a88c */ /* 0x000fe6000bf05270 */
[----:B------:R-:W-:Y:S02]  /*50b0*/  @!UP2 UMOV UR6, UR7 ;  /* 0x000000070006ac82 */ /* 0x000fe40008000000 */
[----:B------:R-:W3:Y:S02]  /*50c0*/  @!UP2 LDCU UR4, c[0x0][0xb20] ;  /* 0x00016400ff04a7ac */ /* 0x000ee40008000800 */
[----:B---3--:R-:W-:Y:S04]  /*50d0*/  @!UP2 USHF.R.U32.HI UR6, URZ, UR4, UR6 ;  /* 0x00000004ff06a299 */ /* 0x008fe80008011606 */
[----:B------:R-:W-:Y:S04]  /*50e0*/  @!UP2 USEL UR6, UR13, UR6, !UP0 ;  /* 0x000000060d06a287 */ /* 0x000fe8000c000000 */
[----:B------:R-:W-:Y:S02]  /*50f0*/  @!UP2 UIADD3 UR4, UPT, UPT, -UR8, UR6, URZ ;  /* 0x000000060804a290 */ /* 0x000fe4000fffe1ff */
[----:B------:R-:W-:Y:S02]  /*5100*/  @!UP2 UIADD3 UR6, UPT, UPT, UR8, -UR6, URZ ;  /* 0x800000060806a290 */ /* 0x000fe4000fffe0ff */
[----:B------:R-:W-:Y:S02]  /*5110*/  @!UP2 UIMAD UR14, UR4, UR5, UR14 ;  /* 0x00000005040ea2a4 */ /* 0x000fe4000f8e020e */
[----:B------:R-:W-:Y:S01]  /*5120*/  @!UP2 UIMAD UR13, UR6, UR22, UR13 ;  /* 0x00000016060da2a4 */ /* 0x000fe2000f8e020d */
[----:B------:R-:W-:Y:S11]  /*5130*/  BRA.U UP3, `(.L_x_80) ;  /* 0x0000000103107547 */ /* 0x000ff6000b800000 */
[----:B------:R-:W-:Y:S04]  /*5140*/  MOV R6, UR38 ;  /* 0x0000002600067c02 */ /* 0x000fe80008000f00 */
[----:B------:R-:W-:Y:S04]  /*5150*/  SHF.L.U32 R6, R6, 0x1f, RZ ;  /* 0x0000001f06067819 */ /* 0x000fe800000006ff */
[----:B------:R-:W3:Y:S02]  /*5160*/  SYNCS.PHASECHK.TRANS64.TRYWAIT P2, [UR24+0x68], R6 ;  /* 0x00006806ff0075a7 */ /* 0x000ee40008041118 */
[----:B---3--:R-:W-:Y:S05]  /*5170*/  @!P2 BRA `(.L_x_81) ;  /* 0x000000380000a947 */ /* 0x008fea0003800000 */
.L_x_80:
[----:B------:R-:W-:Y:S05]  /*5180*/  @!P1 BRA `(.L_x_82) ;  /* 0x0000000000309947 */ /* 0x000fea0003800000 */
[----:B------:R-:W-:Y:S01]  /*5190*/  ISETP.NE.U32.AND P1, PT, R2, RZ, PT ;  /* 0x000000ff0200720c */ /* 0x000fe20003f25070 */
[----:B------:R-:W3:Y:S01]  /*51a0*/  LDCU.64 UR4, c[0x0][0x358] ;  /* 0x00006b00ff0477ac */ /* 0x000ee20008000a00 */
[----:B------:R-:W-:Y:S02]  /*51b0*/  IMAD.MOV.U32 R53, RZ, RZ, 0x1 ;  /* 0x00000001ff357424 */ /* 0x000fe400078e00ff */
[----:B------:R-:W-:Y:S11]  /*51c0*/  ISETP.NE.AND.EX P1, PT, R3, RZ, PT, P1 ;  /* 0x000000ff0300720c */ /* 0x000ff60003f25310 */
[----:B------:R-:W-:Y:S02]  /*51d0*/  @!UPT UIADD3 URZ, UPT, UPT, URZ, URZ, URZ ;  /* 0x000000fffffff290 */ /* 0x000fe4000fffe0ff */
[----:B------:R-:W4:Y:S01]  /*51e0*/  @P1 LDC.64 R8, c[0x0][0x888] ;  /* 0x00022200ff081b82 */ /* 0x000f220000000a00 */
[----:B-1----:R-:W-:Y:S04]  /*51f0*/  @P1 IMAD R0, R4, UR60, RZ ;  /* 0x0000003c04001c24 */ /* 0x002fe8000f8e02ff */
[----:B----4-:R-:W-:Y:S04]  /*5200*/  @P1 IMAD.WIDE R8, R0, 0x4, R8 ;  /* 0x0000000400081825 */ /* 0x010fe800078e0208 */
[----:B------:R-:W-:Y:S01]  /*5210*/  HFMA2 R0, -RZ, RZ, 0, 5.9604644775390625e-08 ;  /* 0x00000001ff007431 */ /* 0x000fe200000001ff */
[----:B---3-5:R3:W5:Y:S04]  /*5220*/  @P1 LDG.E R26, desc[UR4][R8.64] ;  /* 0x00000004081a1981 */ /* 0x028768000c1e1900 */
[----:B------:R-:W-:Y:S01]  /*5230*/  @!P1 PRMT R53, R0, 0x7610, R53 ;  /* 0x0000761000359816 */ /* 0x000fe20000000035 */
[----:B---3--:R-:W4:Y:S06]  /*5240*/  @!P1 LDC R26, c[0x0][0x880] ;  /* 0x00022000ff1a9b82 */ /* 0x008f2c0000000800 */
.L_x_82:
[----:B----45:R-:W-:Y:S01]  /*5250*/  @!P0 FSETP.EQ.AND P1, PT, R26, RZ, PT ;  /* 0x000000ff1a00820b */ /* 0x030fe20003f22000 */
[----:B------:R-:W-:Y:S01]  /*5260*/  @!UPT UIADD3 URZ, UPT, UPT, URZ, URZ, URZ ;  /* 0x000000fffffff290 */ /* 0x000fe2000fffe0ff */
[----:B------:R-:W-:Y:S11]  /*5270*/  @!P0 BRA `(.L_x_83) ;  /* 0x0000000000188947 */ /* 0x000ff60003800000 */
[----:B------:R-:W-:Y:S02]  /*5280*/  LOP3.LUT P0, RZ, R53, 0xff, RZ, 0xc0, !PT ;  /* 0x000000ff35ff7812 */ /* 0x000fe4000780c0ff */
[----:B------:R-:W-:Y:S04]  /*5290*/  ISETP.NE.U32.AND P1, PT, R2, RZ, PT ;  /* 0x000000ff0200720c */ /* 0x000fe80003f25070 */
[----:B------:R-:W-:Y:S04]  /*52a0*/  ISETP.NE.AND.EX P1, PT, R3, RZ, PT, P1 ;  /* 0x000000ff0300720c */ /* 0x000fe80003f25310 */
[----:B------:R-:W-:Y:S03]  /*52b0*/  PLOP3.LUT P1, PT, P1, PT, PT, 0x8, 0x80 ;  /* 0x000000000080781c */ /* 0x000fe60000f2e170 */
[----:B------:R-:W-:Y:S11]  /*52c0*/  @P0 FSETP.EQ.AND P1, PT, R26, RZ, PT ;  /* 0x000000ff1a00020b */ /* 0x000ff60003f22000 */
[----:B------:R-:W-:Y:S02]  /*52d0*/  @!UPT UIADD3 URZ, UPT, UPT, URZ, URZ, URZ ;  /* 0x000000fffffff290 */ /* 0x000fe4000fffe0ff */
.L_x_83:
[----:B------:R-:W-:Y:S01]  /*52e0*/  ULEA UR4, UR12, UR24, 0x3 ;  /* 0x000000180c047291 */ /* 0x000fe2000f8e18ff */
[----:B------:R-:W-:Y:S02]  /*52f0*/  SHF.L.U32 R9, R15, 0x1f, RZ ;  /* 0x0000001f0f097819 */ /* 0x000fe400000006ff */
[----:B------:R-:W-:Y:S04]  /*5300*/  ELECT P0, URZ, PT ;  /* 0x0000000000ff782f */ /* 0x000fe80003800000 */
[----:B------:R-:W-:Y:S02]  /*5310*/  PLOP3.LUT P1, PT, P1, P0, PT, 0xf2, 0x2f ;  /* 0x00000000002f781c */ /* 0x000fe40000f21e72 */
[----:B------:R-:W3:Y:S11]  /*5320*/  SYNCS.PHASECHK.TRANS64.TRYWAIT P2, [UR4+0x48], R9 ;  /* 0x00004809ff0075a7 */ /* 0x000ef60008041104 */
[----:B------:R-:W-:Y:S05]  /*5330*/  @!P1 IADD3 R8, P0, PT, R16, 0x580, RZ ;  /* 0x0000058010089810 */ /* 0x000fea0007f1e0ff */
[----:B-1----:R-:W-:Y:S01]  /*5340*/  @!P1 IMAD.X R6, RZ, RZ, R17, P0 ;  /* 0x000000ffff069224 */ /* 0x002fe200000e0611 */
[----:B---3--:R-:W-:Y:S07]  /*5350*/  @!P2 BRA `(.L_x_84) ;  /* 0x0000003400a0a947 */ /* 0x008fee0003800000 */
.L_x_153:
[----:B------:R-:W-:Y:S01]  /*5360*/  @!P1 R2UR UR7, R6 ;  /* 0x00000000060792ca */ /* 0x000fe200000e0000 */
[----:B------:R-:W-:Y:S01]  /*5370*/  UIADD3 UR5, UPT, UPT, UR12, 0x1, URZ ;  /* 0x000000010c057890 */ /* 0x000fe2000fffe0ff */
[----:B------:R-:W-:Y:S01]  /*5380*/  @!P1 R2UR UR6, R8 ;  /* 0x00000000080692ca */ /* 0x000fe200000e0000 */
[----:B------:R-:W-:Y:S01]  /*5390*/  UIADD3 UR9, UPT, UPT, UR4, 0x30, URZ ;  /* 0x0000003004097890 */ /* 0x000fe2000fffe0ff */
[----:B------:R-:W-:Y:S01]  /*53a0*/  @!P1 IMAD.MOV.U32 R6, RZ, RZ, 0x2000 ;  /* 0x00002000ff069424 */ /* 0x000fe200078e00ff */
[----:B------:R-:W-:Y:S01]  /*53b0*/  UISETP.NE.AND UP0, UPT, UR5, 0x3, UPT ;  /* 0x000000030500788c */ /* 0x000fe2000bf05270 */
[----:B------:R-:W-:Y:S01]  /*53c0*/  VIADD R14, R14, 0x1 ;  /* 0x000000010e0e7836 */ /* 0x000fe20000000000 */
[----:B------:R-:W-:Y:S01]  /*53d0*/  UMOV UR22, 0x0 ;  /* 0x0000000000167882 */ /* 0x000fe20000000000 */
[----:B------:R-:W-:Y:S01]  /*53e0*/  UMOV UR23, 0x10000000 ;  /* 0x1000000000177882 */ /* 0x000fe20000000000 */
[----:B------:R-:W-:Y:S04]  /*53f0*/  UPRMT UR20, UR63, 0x654, UR9 ;  /* 0x000006543f147896 */ /* 0x000fe80008000009 */
[----:B-1----:R-:W-:Y:S01]  /*5400*/  IMAD.U32 R9, RZ, RZ, UR7 ;  /* 0x00000007ff097e24 */ /* 0x002fe2000f8e00ff */
[----:B------:R-:W-:Y:S01]  /*5410*/  USEL UR7, URZ, 0x1, UP0 ;  /* 0x00000001ff077887 */ /* 0x000fe20008000000 */
[----:B------:R-:W-:Y:S01]  /*5420*/  IMAD.U32 R8, RZ, RZ, UR6 ;  /* 0x00000006ff087e24 */ /* 0x000fe2000f8e00ff */
[----:B------:R-:W-:Y:S02]  /*5430*/  USEL UR6, UR5, URZ, UP0 ;  /* 0x000000ff05067287 */ /* 0x000fe40008000000 */
[----:B------:R-:W-:Y:S01]  /*5440*/  VOTEU.ALL UP0, P1 ;  /* 0x0000000000ff7886 */ /* 0x000fe20000800000 */
[----:B------:R-:W-:Y:S02]  /*5450*/  @!P1 R2UR UR19, R9 ;  /* 0x00000000091392ca */ /* 0x000fe400000e0000 */
[----:B------:R-:W-:Y:S02]  /*5460*/  @!P1 R2UR UR18, R8 ;  /* 0x00000000081292ca */ /* 0x000fe400000e0000 */
[----:B------:R-:W-:Y:S01]  /*5470*/  @!UP0 ULEA UR5, UR12, UR24, 0xd ;  /* 0x000000180c058291 */ /* 0x000fe2000f8e68ff */
[----:B------:R-:W-:Y:S02]  /*5480*/  LOP3.LUT R15, R15, UR7, RZ, 0x3c, !PT ;  /* 0x000000070f0f7c12 */ /* 0x000fe4000f8e3cff */
[----:B------:R-:W-:Y:S01]  /*5490*/  UMOV UR12, UR60 ;  /* 0x0000003c000c7c82 */ /* 0x000fe20008000000 */
[----:B------:R-:W-:Y:S01]  /*54a0*/  @!UP0 UIADD3 UR8, UPT, UPT, UR5, 0x400, URZ ;  /* 0x0000040005088890 */ /* 0x000fe2000fffe0ff */
[----:B------:R-:W-:Y:S01]  /*54b0*/  SHF.L.U32 R0, R15, 0x1f, RZ ;  /* 0x0000001f0f007819 */ /* 0x000fe200000006ff */
[----:B------:R-:W-:Y:S01]  /*54c0*/  VOTEU.ALL UP0, P1 ;  /* 0x0000000000ff7886 */ /* 0x000fe20000800000 */
[----:B------:R-:W-:Y:S06]  /*54d0*/  ULEA UR5, UR6, UR24, 0x3 ;  /* 0x0000001806057291 */ /* 0x000fec000f8e18ff */
[----:B------:R1:W-:Y:S01]  /*54e0*/  @!UP0 UTMALDG.3D [UR8], [UR18], desc[UR22] ;  /* 0x00001608120085b4 */ /* 0x0003e20008011000 */
[----:B------:R1:W-:Y:S01]  /*54f0*/  @!P1 SYNCS.ARRIVE.TRANS64.RED.A0TR RZ, [UR4+0x30], R6 ;  /* 0x00003006ffff99a7 */ /* 0x0003e20008300404 */
[----:B------:R-:W-:Y:S01]  /*5500*/  SYNCS.ARRIVE.TRANS64.RED.A1T0 RZ, [UR20], RZ ;  /* 0x000000ffffff79a7 */ /* 0x000fe20008100414 */
[----:B------:R-:W3:Y:S02]  /*5510*/  SYNCS.PHASECHK.TRANS64.TRYWAIT P0, [UR5+0x48], R0 ;  /* 0x00004800ff0075a7 */ /* 0x000ee40008001105 */
[----:B-1-3--:R-:W-:Y:S05]  /*5520*/  @!P0 BRA `(.L_x_85) ;  /* 0x0000003400448947 */ /* 0x00afea0003800000 */
.L_x_155:
[----:B------:R-:W-:Y:S01]  /*5530*/  UIADD3 UR9, UPT, UPT, UR5, 0x30, URZ ;  /* 0x0000003005097890 */ /* 0x000fe2000fffe0ff */
[----:B-1----:R-:W-:Y:S01]  /*5540*/  @!P1 IADD3 R6, P0, PT, R16, 0x580, RZ ;  /* 0x0000058010069810 */ /* 0x002fe20007f1e0ff */
[----:B------:R-:W-:Y:S01]  /*5550*/  UPLOP3.LUT UP3, UPT, UPT, UPT, UPT, 0x80, 0x8 ;  /* 0x000000000008789c */ /* 0x000fe20003f6f070 */
[----:B------:R-:W-:Y:S01]  /*5560*/  R2UR UR23, R55 ;  /* 0x00000000371772ca */ /* 0x000fe200000e0000 */
[----:B------:R-:W-:Y:S01]  /*5570*/  UMOV UR20, 0x0 ;  /* 0x0000000000147882 */ /* 0x000fe20000000000 */
[----:B------:R-:W-:Y:S01]  /*5580*/  @!P1 R2UR UR7, R6 ;  /* 0x00000000060792ca */ /* 0x000fe200000e0000 */
[----:B------:R-:W-:Y:S01]  /*5590*/  @!P1 IMAD.X R0, RZ, RZ, R17, P0 ;  /* 0x000000ffff009224 */ /* 0x000fe200000e0611 */
[----:B------:R-:W-:Y:S01]  /*55a0*/  UMOV UR21, 0x10000000 ;  /* 0x1000000000157882 */ /* 0x000fe20000000000 */
[----:B------:R-:W-:Y:S01]  /*55b0*/  UMOV UR12, UR60 ;  /* 0x0000003c000c7c82 */ /* 0x000fe20008000000 */
[----:B------:R-:W-:Y:S01]  /*55c0*/  VOTEU.ALL UP0, P1 ;  /* 0x0000000000ff7886 */ /* 0x000fe20000800000 */
[----:B------:R-:W-:Y:S01]  /*55d0*/  R2UR UR22, R56 ;  /* 0x00000000381672ca */ /* 0x000fe200000e0000 */
[----:B------:R-:W-:Y:S01]  /*55e0*/  UMOV UR60, UR26 ;  /* 0x0000001a003c7c82 */ /* 0x000fe20008000000 */
[----:B------:R-:W-:Y:S02]  /*55f0*/  @!P1 R2UR UR4, R0 ;  /* 0x00000000000492ca */ /* 0x000fe400000e0000 */
[----:B------:R-:W-:Y:S01]  /*5600*/  @!UP0 UIADD3 UR10, UPT, UPT, UR10, 0x20, URZ ;  /* 0x000000200a0a8890 */ /* 0x000fe2000fffe0ff */
[C---:B------:R-:W-:Y:S01]  /*5610*/  ISETP.NE.AND P0, PT, R14.reuse, 0x2, PT ;  /* 0x000000020e00780c */ /* 0x040fe20003f05270 */
[----:B------:R-:W-:Y:S02]  /*5620*/  UIADD3 UR27, UPT, UPT, UR13, UR23, URZ ;  /* 0x000000170d1b7290 */ /* 0x000fe4000fffe0ff */
[----:B------:R-:W-:Y:S01]  /*5630*/  IMAD.U32 R8, RZ, RZ, UR7 ;  /* 0x00000007ff087e24 */ /* 0x000fe2000f8e00ff */
[----:B------:R-:W-:Y:S02]  /*5640*/  SEL R0, RZ, 0x1, P0 ;  /* 0x00000001ff007807 */ /* 0x000fe40000000000 */
[----:B------:R-:W-:Y:S02]  /*5650*/  SEL R14, R14, RZ, P0 ;  /* 0x000000ff0e0e7207 */ /* 0x000fe40000000000 */
[----:B------:R-:W-:Y:S01]  /*5660*/  @!P1 R2UR UR18, R8 ;  /* 0x00000000081292ca */ /* 0x000fe200000e0000 */
[----:B------:R-:W-:Y:S01]  /*5670*/  UIADD3 UR25, UPT, UPT, UR14, UR22, URZ ;  /* 0x000000160e197290 */ /* 0x000fe2000fffe0ff */
[----:B------:R-:W-:Y:S01]  /*5680*/  IMAD.U32 R9, RZ, RZ, UR4 ;  /* 0x00000004ff097e24 */ /* 0x000fe2000f8e00ff */
[----:B------:R-:W-:Y:S01]  /*5690*/  @!UP0 ULEA UR4, UR6, UR24, 0xd ;  /* 0x0000001806048291 */ /* 0x000fe2000f8e68ff */
[----:B------:R-:W-:Y:S03]  /*56a0*/  LOP3.LUT R13, R13, R0, RZ, 0x3c, !PT ;  /* 0x000000000d0d7212 */ /* 0x000fe600078e3cff */
[----:B------:R-:W-:Y:S01]  /*56b0*/  @!P1 R2UR UR19, R9 ;  /* 0x00000000091392ca */ /* 0x000fe200000e0000 */
[----:B------:R-:W-:Y:S01]  /*56c0*/  @!UP0 UIADD3 UR8, UPT, UPT, UR4, 0x400, URZ ;  /* 0x0000040004088890 */ /* 0x000fe2000fffe0ff */
[----:B------:R-:W-:Y:S01]  /*56d0*/  VOTEU.ALL UP0, P1 ;  /* 0x0000000000ff7886 */ /* 0x000fe20000800000 */
[----:B------:R-:W-:Y:S10]  /*56e0*/  UPRMT UR4, UR63, 0x654, UR9 ;  /* 0x000006543f047896 */ /* 0x000ff40008000009 */
[----:B------:R1:W-:Y:S01]  /*56f0*/  @!UP0 UTMALDG.3D [UR8], [UR18], desc[UR20] ;  /* 0x00001408120085b4 */ /* 0x0003e20008011000 */
[----:B------:R3:W-:Y:S01]  /*5700*/  @!P1 SYNCS.ARRIVE.TRANS64.RED.A0TR RZ, [UR5+0x30], R7 ;  /* 0x00003007ffff99a7 */ /* 0x0007e20008300405 */
[----:B------:R-:W-:Y:S01]  /*5710*/  SYNCS.ARRIVE.TRANS64.RED.A1T0 RZ, [UR4], RZ ;  /* 0x000000ffffff79a7 */ /* 0x000fe20008100404 */
[----:B------:R-:W-:Y:S04]  /*5720*/  UIADD3 UR4, UPT, UPT, UR6, 0x1, URZ ;  /* 0x0000000106047890 */ /* 0x000fe8000fffe0ff */
[----:B------:R-:W-:Y:S04]  /*5730*/  UISETP.NE.AND UP0, UPT, UR4, 0x3, UPT ;  /* 0x000000030400788c */ /* 0x000fe8000bf05270 */
[----:B------:R-:W-:Y:S06]  /*5740*/  USEL UR5, URZ, 0x1, UP0 ;  /* 0x00000001ff057887 */ /* 0x000fec0008000000 */
[----:B------:R-:W-:Y:S01]  /*5750*/  LOP3.LUT R15, R15, UR5, RZ, 0x3c, !PT ;  /* 0x000000050f0f7c12 */ /* 0x000fe2000f8e3cff */
[----:B-1----:R-:W-:Y:S01]  /*5760*/  USEL UR12, UR4, URZ, UP0 ;  /* 0x000000ff040c7287 */ /* 0x002fe20008000000 */
[----:B------:R-:W-:Y:S11]  /*5770*/  BRA.U UP1, `(.L_x_86) ;  /* 0xfffffff101f07547 */ /* 0x000ff6000b83ffff */
[----:B------:R-:W-:Y:S01]  /*5780*/  UIADD3 UR24, UPT, UPT, UR24, 0x48, URZ ;  /* 0x0000004818187890 */ /* 0x000fe2000fffe0ff */
[----:B------:R-:W-:-:S03]  /*5790*/  SHF.L.U32 R2, R15, 0x1f, RZ ;  /* 0x0000001f0f027819 */ /* 0x000fc600000006ff */
[----:B------:R-:W-:-:S09]  /*57a0*/  ULEA UR4, UR12, UR24, 0x3 ;  /* 0x000000180c047291 */ /* 0x000fd2000f8e18ff */
[----:B------:R-:W1:Y:S02]  /*57b0*/  SYNCS.PHASECHK.TRANS64.TRYWAIT P0, [UR4], R2 ;  /* 0x00000002ff0075a7 */ /* 0x000e640008001104 */
[----:B-1----:R-:W-:Y:S05]  /*57c0*/  @!P0 BRA `(.L_x_87) ;  /* 0x0000003000b48947 */ /* 0x002fea0003800000 */
.L_x_157:
        /* <DEDUP_REMOVED lines=9> */
.L_x_159:
        /* <DEDUP_REMOVED lines=8> */
.L_x_89:
[----:B-1----:R1:W4:Y:S02]  /*58e0*/  SYNCS.PHASECHK.TRANS64.TRYWAIT P0, [R0+URZ], R2 ;  /* 0x00000002000075a7 */ /* 0x00232400080011ff */
[----:B----4-:R-:W-:Y:S05]  /*58f0*/  @!P0 NANOSLEEP.SYNCS 0x989680 ;  /* 0x009896800000895d */ /* 0x010fea0003900000 */
[----:B------:R-:W4:Y:S02]  /*5900*/  @!P0 SYNCS.PHASECHK.TRANS64 P0, [R0+URZ], R2 ;  /* 0x00000002000085a7 */ /* 0x000f2400080010ff */
[----:B--2-4-:R-:W-:Y:S05]  /*5910*/  @P0 EXIT ;  /* 0x000000000000094d */ /* 0x014fea0003800000 */
[----:B------:R-:W-:Y:S05]  /*5920*/  BRA `(.L_x_89) ;  /* 0xfffffffc00ec7947 */ /* 0x000fea000383ffff */
.L_x_77:
[----:B------:R-:W-:-:S06]  /*5930*/  UISETP.GE.AND UP0, UPT, UR22, 0x4, UPT ;  /* 0x000000041600788c */ /* 0x000fcc000bf06270 */
[----:B------:R-:W-:-:S13]  /*5940*/  PLOP3.LUT P0, PT, PT, PT, UP0, 0x80, 0x8 ;  /* 0x000000000008781c */ /* 0x000fda0003f0f008 */
[----:B-1----:R-:W-:Y:S05]  /*5950*/  @!P0 EXIT ;  /* 0x000000000000894d */ /* 0x002fea0003800000 */
[----:B------:R-:W-:Y:S01]  /*5960*/  BAR.SYNC.DEFER_BLOCKING 0x6, 0xa0 ;  /* 0x0182800000007b1d */ /* 0x000fe20000010000 */
[C---:B------:R-:W-:Y:S01]  /*5970*/  IMAD.SHL.U32 R4, R64.reuse, 0x20, RZ ;  /* 0x0000002040047824 */ /* 0x040fe200078e00ff */
[C---:B------:R-:W-:Y:S01]  /*5980*/  R2P PR, R64.reuse, 0x6 ;  /* 0x0000000640007804 */ /* 0x040fe20000000000 */
[C---:B------:R-:W-:Y:S01]  /*5990*/  IMAD.SHL.U32 R2, R64.reuse, 0x4, RZ ;  /* 0x0000000440027824 */ /* 0x040fe200078e00ff */
[----:B------:R-:W-:Y:S01]  /*59a0*/  CS2R R60, SRZ ;  /* 0x00000000003c7805 */ /* 0x000fe2000001ff00 */
[----:B------:R-:W-:Y:S01]  /*59b0*/  IMAD.U32 R23, R64, 0x10000, RZ ;  /* 0x0001000040177824 */ /* 0x000fe200078e00ff */
[----:B------:R-:W-:Y:S01]  /*59c0*/  UMOV UR43, 0x400 ;  /* 0x00000400002b7882 */ /* 0x000fe20000000000 */
[----:B------:R-:W1:Y:S01]  /*59d0*/  LDCU.64 UR4, c[0x0][0x890] ;  /* 0x00011200ff0477ac */ /* 0x000e620008000a00 */
[----:B------:R-:W2:Y:S01]  /*59e0*/  LDC.64 R50, c[0x0][0x8b0] ;  /* 0x00022c00ff327b82 */ /* 0x000ea20000000a00 */
[----:B------:R-:W-:Y:S01]  /*59f0*/  LOP3.LUT R3, R4, 0xe0, RZ, 0xc0, !PT ;  /* 0x000000e004037812 */ /* 0x000fe200078ec0ff */
[----:B------:R-:W-:Y:S01]  /*5a00*/  IMAD.SHL.U32 R52, R64, 0x10, RZ ;  /* 0x0000001040347824 */ /* 0x000fe200078e00ff */
[----:B------:R-:W-:Y:S01]  /*5a10*/  ULEA UR43, UR63, UR43, 0x18 ;  /* 0x0000002b3f2b7291 */ /* 0x000fe2000f8ec0ff */
[----:B------:R-:W-:Y:S01]  /*5a20*/  LOP3.LUT R4, R4, 0x100, RZ, 0xc0, !PT ;  /* 0x0000010004047812 */ /* 0x000fe200078ec0ff */
[----:B------:R-:W-:Y:S01]  /*5a30*/  IMAD.MOV.U32 R63, RZ, RZ, 0x8 ;  /* 0x00000008ff3f7424 */ /* 0x000fe200078e00ff */
[----:B------:R-:W-:Y:S01]  /*5a40*/  LOP3.LUT R2, R3, 0x1c, R2, 0xf8, !PT ;  /* 0x0000001c03027812 */ /* 0x000fe200078ef802 */
[----:B------:R-:W-:Y:S01]  /*5a50*/  IMAD.MOV.U32 R62, RZ, RZ, 0x10 ;  /* 0x00000010ff3e7424 */ /* 0x000fe200078e00ff */
[----:B------:R-:W3:Y:S01]  /*5a60*/  LDC.64 R48, c[0x0][0x8a8] ;  /* 0x00022a00ff307b82 */ /* 0x000ee20000000a00 */
[----:B------:R-:W-:Y:S01]  /*5a70*/  SHF.R.U32.HI R3, RZ, 0x2, R64 ;  /* 0x00000002ff037819 */ /* 0x000fe20000011640 */
[----:B------:R-:W-:Y:S01]  /*5a80*/  IMAD.MOV.U32 R22, RZ, RZ, RZ ;  /* 0x000000ffff167224 */ /* 0x000fe200078e00ff */
[----:B------:R-:W-:Y:S01]  /*5a90*/  LOP3.LUT R23, R23, 0x600000, RZ, 0xc0, !PT ;  /* 0x0060000017177812 */ /* 0x000fe200078ec0ff */
[----:B------:R-:W-:Y:S01]  /*5aa0*/  IMAD.MOV.U32 R59, RZ, RZ, RZ ;  /* 0x000000ffff3b7224 */ /* 0x000fe200078e00ff */
[----:B------:R-:W-:Y:S01]  /*5ab0*/  LOP3.LUT R52, R4, 0x600, R52, 0xf8, !PT ;  /* 0x0000060004347812 */ /* 0x000fe200078ef834 */
[----:B------:R-:W4:Y:S01]  /*5ac0*/  LDCU UR62, c[0x0][0x370] ;  /* 0x00006e00ff3e77ac */ /* 0x000f220008000800 */
[----:B------:R-:W-:Y:S01]  /*5ad0*/  LOP3.LUT R2, R2, 0x4, R3, 0x78, !PT ;  /* 0x0000000402027812 */ /* 0x000fe200078e7803 */
[----:B------:R-:W4:Y:S01]  /*5ae0*/  LDS R0, [UR43+0x120] ;  /* 0x0001202bff007984 */ /* 0x000f220008000800 */
[----:B-1----:R-:W-:Y:S01]  /*5af0*/  IMAD.U32 R66, RZ, RZ, UR4 ;  /* 0x00000004ff427e24 */ /* 0x002fe2000f8e00ff */
[----:B------:R-:W-:Y:S01]  /*5b00*/  UIADD3 UR4, UPT, UPT, UR43, 0x400, URZ ;  /* 0x000004002b047890 */ /* 0x000fe2000fffe0ff */
[----:B------:R-:W-:Y:S01]  /*5b10*/  LOP3.LUT R52, R52, R2, RZ, 0xfc, !PT ;  /* 0x0000000234347212 */ /* 0x000fe200078efcff */
[----:B------:R-:W-:Y:S01]  /*5b20*/  IMAD.U32 R65, RZ, RZ, UR5 ;  /* 0x00000005ff417e24 */ /* 0x000fe2000f8e00ff */
[----:B------:R-:W-:Y:S01]  /*5b30*/  LOP3.LUT R64, R64, 0x60, RZ, 0xc0, !PT ;  /* 0x0000006040407812 */ /* 0x000fe200078ec0ff */
[----:B------:R-:W1:Y:S01]  /*5b40*/  LDCU UR42, c[0x0][0xb0c] ;  /* 0x00016180ff2a77ac */ /* 0x000e620008000800 */
[----:B------:R-:W-:Y:S01]  /*5b50*/  SEL R63, R63, 0xfffffff8, !P1 ;  /* 0xfffffff83f3f7807 */ /* 0x000fe20004800000 */
[----:B------:R-:W-:Y:S01]  /*5b60*/  IMAD.U32 R68, RZ, RZ, UR4 ;  /* 0x00000004ff447e24 */ /* 0x000fe2000f8e00ff */
[----:B------:R-:W-:Y:S01]  /*5b70*/  SEL R62, R62, 0xfffffff0, !P2 ;  /* 0xfffffff03e3e7807 */ /* 0x000fe20005000000 */
[----:B------:R-:W1:Y:S01]  /*5b80*/  LDCU UR38, c[0x0][0xb30] ;  /* 0x00016600ff2677ac */ /* 0x000e620008000800 */
[----:B------:R-:W1:Y:S01]  /*5b90*/  LDCU.64 UR54, c[0x0][0x888] ;  /* 0x00011100ff3677ac */ /* 0x000e620008000a00 */
[----:B------:R-:W1:Y:S01]  /*5ba0*/  LDCU.64 UR40, c[0x0][0xb28] ;  /* 0x00016500ff2877ac */ /* 0x000e620008000a00 */
[----:B------:R-:W1:Y:S01]  /*5bb0*/  LDCU.128 UR56, c[0x0][0xb10] ;  /* 0x00016200ff3877ac */ /* 0x000e620008000c00 */
[----:B------:R-:W1:Y:S01]  /*5bc0*/  LDCU UR61, c[0x0][0x374] ;  /* 0x00006e80ff3d77ac */ /* 0x000e620008000800 */
[----:B------:R-:W-:Y:S01]  /*5bd0*/  UMOV UR53, 0x1 ;  /* 0x0000000100357882 */ /* 0x000fe20000000000 */
[----:B------:R-:W-:Y:S01]  /*5be0*/  UMOV UR45, URZ ;  /* 0x000000ff002d7c82 */ /* 0x000fe20008000000 */
[----:B------:R-:W-:Y:S01]  /*5bf0*/  UMOV UR52, URZ ;  /* 0x000000ff00347c82 */ /* 0x000fe20008000000 */
[----:B------:R-:W-:Y:S01]  /*5c00*/  UMOV UR47, URZ ;  /* 0x000000ff002f7c82 */ /* 0x000fe20008000000 */
[----:B-1234-:R-:W-:-:S07]  /*5c10*/  IMAD.IADD R23, R0, 0x1, R23 ;  /* 0x0000000100177824 */ /* 0x01efce00078e0217 */
.L_x_120:
[C---:B------:R-:W-:Y:S02]  /*5c20*/  LEA R0, R59.reuse, UR43, 0x3 ;  /* 0x0000002b3b007c11 */ /* 0x040fe4000f8e18ff */
[----:B------:R-:W-:Y:S02]  /*5c30*/  SHF.L.U32 R2, R60, 0x1f, RZ ;  /* 0x0000001f3c027819 */ /* 0x000fe400000006ff */
[----:B------:R-:W-:Y:S02]  /*5c40*/  LEA R4, R59, UR43, 0x4 ;  /* 0x0000002b3b047c11 */ /* 0x000fe4000f8e20ff */
[----:B------:R-:W1:Y:S02]  /*5c50*/  SYNCS.PHASECHK.TRANS64.TRYWAIT P0, [R0+URZ+0x70], R2 ;  /* 0x00007002000075a7 */ /* 0x000e6400080011ff */
[----:B-1----:R-:W-:Y:S05]  /*5c60*/  @!P0 BRA `(.L_x_90) ;  /* 0x0000002c00bc8947 */ /* 0x002fea0003800000 */
.L_x_160:
[----:B------:R-:W-:Y:S01]  /*5c70*/  R2UR UR7, R67 ;  /* 0x00000000430772ca */ /* 0x000fe200000e0000 */
[----:B------:R-:W2:Y:S01]  /*5c80*/  LDS.128 R4, [R4+0x100] ;  /* 0x0001000004047984 */ /* 0x000ea20000000c00 */
[----:B-1----:R-:W-:Y:S01]  /*5c90*/  VIADD R0, R0, 0x80 ;  /* 0x0000008000007836 */ /* 0x002fe20000000000 */
[----:B------:R-:W-:Y:S04]  /*5ca0*/  UISETP.GE.AND UP0, UPT, UR39, 0x1, UPT ;  /* 0x000000012700788c */ /* 0x000fe8000bf06270 */
[----:B------:R-:W-:Y:S01]  /*5cb0*/  PRMT R0, RZ, 0x654, R0 ;  /* 0x00000654ff007816 */ /* 0x000fe20000000000 */
[----:B------:R-:W-:Y:S01]  /*5cc0*/  @!PT LDS RZ, [RZ] ;  /* 0x00000000fffff984 */ /* 0x000fe20000000800 */
[----:B------:R-:W-:Y:S01]  /*5cd0*/  @!PT LDS RZ, [RZ] ;  /* 0x00000000fffff984 */ /* 0x000fe20000000800 */
[----:B------:R-:W-:Y:S01]  /*5ce0*/  @!PT LDS RZ, [RZ] ;  /* 0x00000000fffff984 */ /* 0x000fe20000000800 */
[----:B------:R-:W-:Y:S01]  /*5cf0*/  @!PT LDS RZ, [RZ] ;  /* 0x00000000fffff984 */ /* 0x000fe20000000800 */
[----:B------:R1:W-:Y:S06]  /*5d00*/  MEMBAR.ALL.CTA ;  /* 0x0000000000007992 */ /* 0x0003ec0000008000 */
[----:B-1----:R-:W1:Y:S02]  /*5d10*/  FENCE.VIEW.ASYNC.S ;  /* 0x00000000000073c6 */ /* 0x002e640000000000 */
[----:B-1----:R1:W-:Y:S01]  /*5d20*/  SYNCS.ARRIVE.TRANS64.RED.A1T0 RZ, [R0+URZ], RZ ;  /* 0x000000ff00ff79a7 */ /* 0x0023e200081004ff */
[----:B--2---:R-:W-:Y:S11]  /*5d30*/  LOP3.LUT P0, RZ, R6, 0x1, RZ, 0xc0, !PT ;  /* 0x0000000106ff7812 */ /* 0x004ff6000780c0ff */
[----:B------:R-:W-:Y:S02]  /*5d40*/  @!UPT UIADD3 URZ, UPT, UPT, URZ, URZ, URZ ;  /* 0x000000fffffff290 */ /* 0x000fe4000fffe0ff */
[----:B------:R-:W-:Y:S01]  /*5d50*/  VOTEU.ANY UP1, P0 ;  /* 0x0000000000ff7886 */ /* 0x000fe20000020100 */
[----:B------:R-:W-:Y:S01]  /*5d60*/  PLOP3.LUT P0, PT, PT, PT, UP1, 0x80, 0x8 ;  /* 0x000000000008781c */ /* 0x000fe20003f0f018 */
[----:B------:R-:W-:Y:S06]  /*5d70*/  UP2UR UR4, UPR, URZ, 0x2 ;  /* 0x00000002ff047883 */ /* 0x000fec0008000000 */
[----:B------:R-:W-:Y:S06]  /*5d80*/  IMAD.U32 R69, RZ, RZ, UR4 ;  /* 0x00000004ff457e24 */ /* 0x000fec000f8e00ff */
[----:B------:R-:W-:Y:S02]  /*5d90*/  @P0 SHF.R.U32.HI R2, RZ, 0x10, R5 ;  /* 0x00000010ff020819 */ /* 0x000fe40000011605 */
[----:B------:R-:W-:Y:S02]  /*5da0*/  @P0 MOV R3, R4 ;  /* 0x0000000400030202 */ /* 0x000fe40000000f00 */
[----:B------:R-:W-:Y:S02]  /*5db0*/  @P0 R2UR UR4, R2 ;  /* 0x00000000020402ca */ /* 0x000fe400000e0000 */
[----:B------:R-:W-:Y:S02]  /*5dc0*/  @P0 LOP3.LUT R4, R5, 0xffff, RZ, 0xc0, !PT ;  /* 0x0000ffff05040812 */ /* 0x000fe400078ec0ff */
[----:B------:R-:W-:Y:S02]  /*5dd0*/  @P0 R2UR UR6, R3 ;  /* 0x00000000030602ca */ /* 0x000fe400000e0000 */
[----:B------:R-:W-:Y:S07]  /*5de0*/  @P0 R2UR UR5, R4 ;  /* 0x00000000040502ca */ /* 0x000fee00000e0000 */
[----:B------:R-:W-:Y:S02]  /*5df0*/  @UP1 UMOV UR7, UR4 ;  /* 0x0000000400071c82 */ /* 0x000fe40008000000 */
[----:B------:R-:W-:Y:S02]  /*5e00*/  IMAD.U32 R67, RZ, RZ, UR7 ;  /* 0x00000007ff437e24 */ /* 0x000fe4000f8e00ff */
[----:B------:R-:W-:Y:S02]  /*5e10*/  @UP1 UMOV UR37, UR6 ;  /* 0x0000000600251c82 */ /* 0x000fe40008000000 */
[----:B------:R-:W-:Y:S01]  /*5e20*/  @UP1 UMOV UR36, UR5 ;  /* 0x0000000500241c82 */ /* 0x000fe20008000000 */
[----:B-1----:R-:W-:Y:S05]  /*5e30*/  BRA.U !UP0, `(.L_x_91) ;  /* 0x0000000108cc7547 */ /* 0x002fea000b800000 */
[----:B------:R-:W1:Y:S01]  /*5e40*/  LDCU UR12, c[0x0][0xb20] ;  /* 0x00016400ff0c77ac */ /* 0x000e620008000800 */
[----:B------:R-:W-:Y:S02]  /*5e50*/  UIMAD.WIDE.U32 UR4, UR61, UR59, URZ ;  /* 0x0000003b3d0472a5 */ /* 0x000fe4000f8e00ff */
[----:B------:R-:W-:Y:S02]  /*5e60*/  UIMAD.WIDE.U32 UR6, UR62, UR56, URZ ;  /* 0x000000383e0672a5 */ /* 0x000fe4000f8e00ff */
[----:B------:R-:W-:Y:S02]  /*5e70*/  UISETP.NE.AND UP0, UPT, UR58, 0x1, UPT ;  /* 0x000000013a00788c */ /* 0x000fe4000bf05270 */
[----:B------:R-:W-:Y:S02]  /*5e80*/  UIMAD.WIDE.U32 UR8, UR36, UR59, URZ ;  /* 0x0000003b240872a5 */ /* 0x000fe4000f8e00ff */
[----:B------:R-:W-:Y:S02]  /*5e90*/  UIMAD.WIDE.U32 UR10, UR37, UR56, URZ ;  /* 0x00000038250a72a5 */ /* 0x000fe4000f8e00ff */
[----:B------:R-:W-:Y:S02]  /*5ea0*/  UISETP.NE.AND UP1, UPT, UR42, 0x1, UPT ;  /* 0x000000012a00788c */ /* 0x000fe4000bf25270 */
[----:B------:R-:W-:Y:S01]  /*5eb0*/  UISETP.NE.AND UP2, UPT, UR39, 0x1, UPT ;  /* 0x000000012700788c */ /* 0x000fe2000bf45270 */
[----:B------:R-:W-:Y:S02]  /*5ec0*/  UMOV UR4, UR5 ;  /* 0x0000000500047c82 */ /* 0x000fe40008000000 */
[----:B-1----:R-:W-:Y:S03]  /*5ed0*/  USHF.R.U32.HI UR5, URZ, UR12, UR4 ;  /* 0x0000000cff057299 */ /* 0x002fe60008011604 */
[----:B------:R-:W-:Y:S02]  /*5ee0*/  UMOV UR4, UR7 ;  /* 0x0000000700047c82 */ /* 0x000fe40008000000 */
[----:B------:R-:W-:Y:S02]  /*5ef0*/  USHF.R.U32.HI UR7, URZ, UR57, UR4 ;  /* 0x00000039ff077299 */ /* 0x000fe40008011604 */
[----:B------:R-:W-:Y:S02]  /*5f00*/  USEL UR4, UR61, UR5, !UP0 ;  /* 0x000000053d047287 */ /* 0x000fe4000c000000 */
[----:B------:R-:W-:Y:S01]  /*5f10*/  USEL UR7, UR62, UR7, !UP1 ;  /* 0x000000073e077287 */ /* 0x000fe2000c800000 */
[----:B------:R-:W-:Y:S01]  /*5f20*/  UMOV UR5, UR9 ;  /* 0x0000000900057c82 */ /* 0x000fe20008000000 */
[----:B------:R-:W-:Y:S02]  /*5f30*/  UIMAD.WIDE.U32 UR8, UR4, UR40, URZ ;  /* 0x00000028040872a5 */ /* 0x000fe4000f8e00ff */
[----:B------:R-:W-:Y:S03]  /*5f40*/  USHF.R.U32.HI UR6, URZ, UR12, UR5 ;  /* 0x0000000cff067299 */ /* 0x000fe60008011605 */
[----:B------:R-:W-:Y:S01]  /*5f50*/  UMOV UR5, UR11 ;  /* 0x0000000b00057c82 */ /* 0x000fe20008000000 */
[----:B------:R-:W-:Y:S02]  /*5f60*/  UIMAD.WIDE.U32 UR10, UR7, UR40, URZ ;  /* 0x00000028070a72a5 */ /* 0x000fe4000f8e00ff */
[----:B------:R-:W-:Y:S02]  /*5f70*/  USHF.R.U32.HI UR12, URZ, UR57, UR5 ;  /* 0x00000039ff0c7299 */ /* 0x000fe40008011605 */
[----:B------:R-:W-:Y:S01]  /*5f80*/  USEL UR6, UR36, UR6, !UP0 ;  /* 0x0000000624067287 */ /* 0x000fe2000c000000 */
[----:B------:R-:W-:Y:S02]  /*5f90*/  UMOV UR5, UR9 ;  /* 0x0000000900057c82 */ /* 0x000fe40008000000 */
[----:B------:R-:W-:Y:S01]  /*5fa0*/  UMOV UR10, UR11 ;  /* 0x0000000b000a7c82 */ /* 0x000fe20008000000 */
[----:B------:R-:W-:Y:S02]  /*5fb0*/  @UP2 USHF.R.U32.HI UR4, URZ, UR41, UR5 ;  /* 0x00000029ff042299 */ /* 0x000fe40008011605 */
[----:B------:R-:W-:Y:S02]  /*5fc0*/  @UP2 USHF.R.U32.HI UR7, URZ, UR41, UR10 ;  /* 0x00000029ff072299 */ /* 0x000fe4000801160a */
[----:B------:R-:W-:Y:S02]  /*5fd0*/  UIMAD UR4, UR39, UR4, URZ ;  /* 0x00000004270472a4 */ /* 0x000fe4000f8e02ff */
[----:B------:R-:W-:Y:S02]  /*5fe0*/  UIMAD.WIDE.U32 UR10, UR6, UR40, URZ ;  /* 0x00000028060a72a5 */ /* 0x000fe4000f8e00ff */
[----:B------:R-:W-:Y:S02]  /*5ff0*/  USEL UR5, UR37, UR12, !UP1 ;  /* 0x0000000c25057287 */ /* 0x000fe4000c800000 */
[----:B------:R-:W-:Y:S02]  /*6000*/  UIMAD UR8, UR39, UR7, URZ ;  /* 0x00000007270872a4 */ /* 0x000fe4000f8e02ff */
[----:B------:R-:W-:Y:S03]  /*6010*/  UISETP.GE.AND UP0, UPT, UR6, UR4, UPT ;  /* 0x000000040600728c */ /* 0x000fe6000bf06270 */
[----:B------:R-:W-:Y:S01]  /*6020*/  UMOV UR4, UR11 ;  /* 0x0000000b00047c82 */ /* 0x000fe20008000000 */
[----:B------:R-:W-:Y:S02]  /*6030*/  UISETP.GE.OR UP0, UPT, UR5, UR8, UP0 ;  /* 0x000000080500728c */ /* 0x000fe40008706670 */
[----:B------:R-:W-:Y:S02]  /*6040*/  USHF.R.U32.HI UR4, URZ, UR41, UR4 ;  /* 0x00000029ff047299 */ /* 0x000fe40008011604 */
[----:B------:R-:W-:Y:S02]  /*6050*/  UIMAD.WIDE.U32 UR8, UR5, UR40, URZ ;  /* 0x00000028050872a5 */ /* 0x000fe4000f8e00ff */
[----:B------:R-:W-:Y:S02]  /*6060*/  USEL UR11, UR6, UR4, !UP2 ;  /* 0x00000004060b7287 */ /* 0x000fe4000d000000 */
[----:B------:R-:W-:Y:S02]  /*6070*/  UIADD3 UR8, UPT, UPT, -UR5, URZ, URZ ;  /* 0x000000ff05087290 */ /* 0x000fe4000fffe1ff */
[----:B------:R-:W-:Y:S01]  /*6080*/  UIADD3 UR10, UPT, UPT, -UR11, URZ, URZ ;  /* 0x000000ff0b0a7290 */ /* 0x000fe2000fffe1ff */
[----:B------:R-:W-:Y:S01]  /*6090*/  @!UP0 UMOV UR4, UR9 ;  /* 0x0000000900048c82 */ /* 0x000fe20008000000 */
[----:B------:R-:W-:Y:S02]  /*60a0*/  UIADD3 UR9, UPT, UPT, -UR6, URZ, URZ ;  /* 0x000000ff06097290 */ /* 0x000fe4000fffe1ff */
[----:B------:R-:W-:Y:S02]  /*60b0*/  @!UP0 USHF.R.U32.HI UR4, URZ, UR41, UR4 ;  /* 0x00000029ff048299 */ /* 0x000fe40008011604 */
[----:B------:R-:W-:Y:S02]  /*60c0*/  UIMAD UR10, UR39, UR10, UR6 ;  /* 0x0000000a270a72a4 */ /* 0x000fe4000f8e0206 */
[----:B------:R-:W-:Y:S04]  /*60d0*/  @!UP0 USEL UR4, UR5, UR4, !UP2 ;  /* 0x0000000405048287 */ /* 0x000fe8000d000000 */
[----:B------:R-:W-:Y:S02]  /*60e0*/  @!UP0 UIMAD UR10, UR7, UR10, UR4 ;  /* 0x0000000a070a82a4 */ /* 0x000fe4000f8e0204 */
[----:B------:R-:W-:Y:S02]  /*60f0*/  @!UP0 UIADD3 UR11, UPT, UPT, UR11, -UR4, URZ ;  /* 0x800000040b0b8290 */ /* 0x000fe4000fffe0ff */
[----:B------:R-:W-:Y:S02]  /*6100*/  UIMAD UR7, UR42, UR8, UR37 ;  /* 0x000000082a0772a4 */ /* 0x000fe4000f8e0225 */
[----:B------:R-:W-:Y:S02]  /*6110*/  @!UP0 UIMAD UR6, UR11, UR39, UR5 ;  /* 0x000000270b0682a4 */ /* 0x000fe4000f8e0205 */
[----:B------:R-:W-:Y:S01]  /*6120*/  UIMAD UR4, UR58, UR9, UR36 ;  /* 0x000000093a0472a4 */ /* 0x000fe2000f8e0224 */
[----:B------:R-:W-:Y:S02]  /*6130*/  @!UP0 UMOV UR5, UR10 ;  /* 0x0000000a00058c82 */ /* 0x000fe40008000000 */
[----:B------:R-:W-:Y:S02]  /*6140*/  UIMAD UR37, UR5, UR42, UR7 ;  /* 0x0000002a052572a4 */ /* 0x000fe4000f8e0207 */
[----:B------:R-:W-:Y:S11]  /*6150*/  UIMAD UR36, UR6, UR58, UR4 ;  /* 0x0000003a062472a4 */ /* 0x000ff6000f8e0204 */
[----:B------:R-:W-:Y:S01]  /*6160*/  @!UPT UIADD3 URZ, UPT, UPT, URZ, URZ, URZ ;  /* 0x000000fffffff290 */ /* 0x000fe2000fffe0ff */
.L_x_91:
[----:B------:R-:W-:Y:S01]  /*6170*/  UISETP.NE.AND UP0, UPT, UR38, 0x1, UPT ;  /* 0x000000012600788c */ /* 0x000fe2000bf05270 */
[----:B------:R-:W-:Y:S01]  /*6180*/  R2UR UR11, R68 ;  /* 0x00000000440b72ca */ /* 0x000fe200000e0000 */
[----:B------:R-:W-:Y:S01]  /*6190*/  USHF.L.U32 UR50, UR25, 0x6, URZ ;  /* 0x0000000619327899 */ /* 0x000fe200080006ff */
[----:B------:R-:W-:Y:S01]  /*61a0*/  IADD3 R59, PT, PT, R59, 0x1, RZ ;  /* 0x000000013b3b7810 */ /* 0x000fe20007ffe0ff */
[----:B------:R-:W-:Y:S07]  /*61b0*/  USHF.L.U32 UR49, UR27, 0x6, URZ ;  /* 0x000000061b317899 */ /* 0x000fee00080006ff */
[----:B------:R-:W1:Y:S01]  /*61c0*/  @!UP0 LDCU.128 UR12, c[0x0][0xb10] ;  /* 0x00016200ff0c87ac */ /* 0x000e620008000c00 */
[----:B------:R-:W2:Y:S01]  /*61d0*/  @!UP0 LDCU UR5, c[0x0][0xb0c] ;  /* 0x00016180ff0587ac */ /* 0x000ea20008000800 */
[----:B------:R-:W3:Y:S01]  /*61e0*/  @!UP0 LDCU UR10, c[0x0][0xb20] ;  /* 0x00016400ff0a87ac */ /* 0x000ee20008000800 */
[----:B-1----:R-:W-:Y:S02]  /*61f0*/  UIMAD.WIDE.U32 UR8, UR37, UR12, URZ ;  /* 0x0000000c250872a5 */ /* 0x002fe4000f8e00ff */
[----:B------:R-:W-:Y:S02]  /*6200*/  UIMAD.WIDE.U32 UR6, UR36, UR15, URZ ;  /* 0x0000000f240672a5 */ /* 0x000fe4000f8e00ff */
[----:B------:R-:W-:Y:S03]  /*6210*/  @!UP0 UISETP.NE.AND UP1, UPT, UR14, 0x1, UPT ;  /* 0x000000010e00888c */ /* 0x000fe6000bf25270 */
[----:B------:R-:W-:Y:S01]  /*6220*/  @!UP0 UMOV UR4, UR9 ;  /* 0x0000000900048c82 */ /* 0x000fe20008000000 */
[----:B--2---:R-:W-:Y:S02]  /*6230*/  @!UP0 UISETP.NE.AND UP2, UPT, UR5, 0x1, UPT ;  /* 0x000000010500888c */ /* 0x004fe4000bf45270 */
[----:B------:R-:W-:Y:S01]  /*6240*/  @!UP0 USHF.R.U32.HI UR4, URZ, UR13, UR4 ;  /* 0x0000000dff048299 */ /* 0x000fe20008011604 */
[----:B------:R-:W-:Y:S02]  /*6250*/  @!UP0 UMOV UR6, UR7 ;  /* 0x0000000700068c82 */ /* 0x000fe40008000000 */
[----:B---3--:R-:W-:Y:S02]  /*6260*/  @!UP0 USHF.R.U32.HI UR6, URZ, UR10, UR6 ;  /* 0x0000000aff068299 */ /* 0x008fe40008011606 */
[----:B------:R-:W-:Y:S02]  /*6270*/  @!UP0 USEL UR7, UR37, UR4, !UP2 ;  /* 0x0000000425078287 */ /* 0x000fe4000d000000 */
[----:B------:R-:W-:Y:S04]  /*6280*/  @!UP0 USEL UR6, UR36, UR6, !UP1 ;  /* 0x0000000624068287 */ /* 0x000fe8000c800000 */
[----:B------:R-:W-:Y:S02]  /*6290*/  @!UP0 UIADD3 UR4, UPT, UPT, -UR7, UR6, URZ ;  /* 0x0000000607048290 */ /* 0x000fe4000fffe1ff */
[----:B------:R-:W-:Y:S02]  /*62a0*/  @!UP0 UIADD3 UR6, UPT, UPT, UR7, -UR6, URZ ;  /* 0x8000000607068290 */ /* 0x000fe4000fffe0ff */
[----:B------:R-:W-:Y:S02]  /*62b0*/  @!UP0 UIMAD UR37, UR4, UR5, UR37 ;  /* 0x00000005042582a4 */ /* 0x000fe4000f8e0225 */
[----:B------:R-:W-:Y:S02]  /*62c0*/  @!UP0 UIMAD UR36, UR6, UR14, UR36 ;  /* 0x0000000e062482a4 */ /* 0x000fe4000f8e0224 */
[----:B------:R-:W-:Y:S09]  /*62d0*/  ULOP3.LUT UP0, URZ, UR11, 0x3f0, URZ, 0xc0, !UPT ;  /* 0x000003f00bff7892 */ /* 0x000ff2000f80c0ff */
[----:B------:R-:W-:Y:S05]  /*62e0*/  BRA.U !UP0, `(.L_x_92) ;  /* 0x00000001087c7547 */ /* 0x000fea000b800000 */
[----:B------:R-:W1:Y:S01]  /*62f0*/  LDCU.64 UR8, c[0x4][0x80] ;  /* 0x01001000ff0877ac */ /* 0x000e620008000a00 */
[----:B------:R-:W-:Y:S01]  /*6300*/  MOV R2, 0x0 ;  /* 0x0000000000027802 */ /* 0x000fe20000000f00 */
[----:B------:R-:W-:Y:S02]  /*6310*/  HFMA2 R12, -RZ, RZ, 0, 5.9604644775390625e-08 ;  /* 0x00000001ff0c7431 */ /* 0x000fe400000001ff */
[----:B------:R-:W-:Y:S01]  /*6320*/  IMAD.MOV.U32 R8, RZ, RZ, 0x70 ;  /* 0x00000070ff087424 */ /* 0x000fe200078e00ff */
[----:B------:R2:W3:Y:S01]  /*6330*/  LDC.64 R14, c[0x4][R2] ;  /* 0x01000000020e7b82 */ /* 0x0004e20000000a00 */
[----:B------:R-:W4:Y:S01]  /*6340*/  LDCU.64 UR6, c[0x4][0x88] ;  /* 0x01001100ff0677ac */ /* 0x000f220008000a00 */
[----:B------:R-:W-:Y:S01]  /*6350*/  IMAD.MOV.U32 R13, RZ, RZ, RZ ;  /* 0x000000ffff0d7224 */ /* 0x000fe200078e00ff */
[----:B------:R-:W2:Y:S01]  /*6360*/  LDCU.64 UR4, c[0x4][0x8] ;  /* 0x01000100ff0477ac */ /* 0x000ea20008000a00 */
[----:B-1----:R-:W-:Y:S01]  /*6370*/  MOV R5, UR9 ;  /* 0x0000000900057c02 */ /* 0x002fe20008000f00 */
[----:B------:R-:W-:Y:S01]  /*6380*/  IMAD.U32 R4, RZ, RZ, UR8 ;  /* 0x00000008ff047e24 */ /* 0x000fe2000f8e00ff */
[----:B----4-:R-:W-:Y:S01]  /*6390*/  MOV R7, UR7 ;  /* 0x0000000700077c02 */ /* 0x010fe20008000f00 */
[----:B------:R-:W-:Y:S01]  /*63a0*/  IMAD.U32 R6, RZ, RZ, UR6 ;  /* 0x00000006ff067e24 */ /* 0x000fe2000f8e00ff */
[----:B--2---:R-:W-:Y:S01]  /*63b0*/  MOV R11, UR5 ;  /* 0x00000005000b7c02 */ /* 0x004fe20008000f00 */
[----:B------:R-:W-:Y:S02]  /*63c0*/  IMAD.U32 R10, RZ, RZ, UR4 ;  /* 0x00000004ff0a7e24 */ /* 0x000fe4000f8e00ff */
[----:B------:R-:W-:Y:S07]  /*63d0*/  LEPC R20, `(.L_x_93) ;  /* 0x000000001014794e */ /* 0x000fee0000000000 */
[----:B---3-5:R-:W-:Y:S05]  /*63e0*/  CALL.ABS.NOINC R14 ;  /* 0x000000000e007343 */ /* 0x028fea0003c00000 */
.L_x_93:
[----:B------:R-:W1:Y:S01]  /*63f0*/  LDCU.64 UR8, c[0x4][0x80] ;  /* 0x01001000ff0877ac */ /* 0x000e620008000a00 */
[----:B------:R-:W2:Y:S01]  /*6400*/  LDC.64 R2, c[0x4][R2] ;  /* 0x0100000002027b82 */ /* 0x000ea20000000a00 */
[----:B------:R-:W-:Y:S02]  /*6410*/  HFMA2 R12, -RZ, RZ, 0, 5.9604644775390625e-08 ;  /* 0x00000001ff0c7431 */ /* 0x000fe400000001ff */
[----:B------:R-:W-:Y:S02]  /*6420*/  IMAD.MOV.U32 R8, RZ, RZ, 0x70 ;  /* 0x00000070ff087424 */ /* 0x000fe400078e00ff */
[----:B------:R-:W-:Y:S01]  /*6430*/  IMAD.MOV.U32 R13, RZ, RZ, RZ ;  /* 0x000000ffff0d7224 */ /* 0x000fe200078e00ff */
[----:B------:R-:W3:Y:S01]  /*6440*/  LDCU.64 UR6, c[0x4][0x88] ;  /* 0x01001100ff0677ac */ /* 0x000ee20008000a00 */
[----:B------:R-:W4:Y:S01]  /*6450*/  LDCU.64 UR4, c[0x4][0x8] ;  /* 0x01000100ff0477ac */ /* 0x000f220008000a00 */
[----:B-1----:R-:W-:Y:S02]  /*6460*/  MOV R4, UR8 ;  /* 0x0000000800047c02 */ /* 0x002fe40008000f00 */
[----:B------:R-:W-:Y:S02]  /*6470*/  MOV R5, UR9 ;  /* 0x0000000900057c02 */ /* 0x000fe40008000f00 */
[----:B---3--:R-:W-:Y:S01]  /*6480*/  MOV R7, UR7 ;  /* 0x0000000700077c02 */ /* 0x008fe20008000f00 */
[----:B------:R-:W-:Y:S01]  /*6490*/  IMAD.U32 R6, RZ, RZ, UR6 ;  /* 0x00000006ff067e24 */ /* 0x000fe2000f8e00ff */
[----:B----4-:R-:W-:Y:S01]  /*64a0*/  MOV R11, UR5 ;  /* 0x00000005000b7c02 */ /* 0x010fe20008000f00 */
[----:B------:R-:W-:Y:S02]  /*64b0*/  IMAD.U32 R10, RZ, RZ, UR4 ;  /* 0x00000004ff0a7e24 */ /* 0x000fe4000f8e00ff */
[----:B------:R-:W-:Y:S07]  /*64c0*/  LEPC R20, `(.L_x_92) ;  /* 0x000000001014794e */ /* 0x000fee0000000000 */
[----:B--2---:R-:W-:Y:S05]  /*64d0*/  CALL.ABS.NOINC R2 ;  /* 0x0000000002007343 */ /* 0x004fea0003c00000 */
.L_x_92:
[----:B------:R-:W-:Y:S02]  /*64e0*/  R2UR UR6, R57 ;  /* 0x00000000390672ca */ /* 0x000fe400000e0000 */
[----:B------:R-:W-:Y:S02]  /*64f0*/  R2UR UR5, R66 ;  /* 0x00000000420572ca */ /* 0x000fe400000e0000 */
[----:B------:R-:W-:Y:S02]  /*6500*/  R2UR UR4, R65 ;  /* 0x00000000410472ca */ /* 0x000fe400000e0000 */
[----:B------:R-:W-:Y:S02]  /*6510*/  ISETP.NE.U32.AND P4, PT, R50, RZ, PT ;  /* 0x000000ff3200720c */ /* 0x000fe40003f85070 */
[----:B------:R-:W-:Y:S02]  /*6520*/  ISETP.NE.U32.AND P2, PT, RZ, UR54, PT ;  /* 0x00000036ff007c0c */ /* 0x000fe4000bf45070 */
[----:B------:R-:W-:Y:S02]  /*6530*/  ISETP.NE.AND.EX P4, PT, R51, RZ, PT, P4 ;  /* 0x000000ff3300720c */ /* 0x000fe40003f85340 */
[----:B------:R-:W-:Y:S01]  /*6540*/  ISETP.NE.AND.EX P2, PT, RZ, UR55, PT, P2 ;  /* 0x00000037ff007c0c */ /* 0x000fe2000bf45320 */
[----:B------:R-:W-:Y:S02]  /*6550*/  UISETP.NE.AND UP2, UPT, UR6, URZ, UPT ;  /* 0x000000ff0600728c */ /* 0x000fe4000bf45270 */
[----:B------:R-:W-:Y:S04]  /*6560*/  UISETP.NE.U32.AND UP0, UPT, UR5, URZ, UPT ;  /* 0x000000ff0500728c */ /* 0x000fe8000bf05070 */
[----:B------:R-:W-:Y:S01]  /*6570*/  UISETP.NE.AND.EX UP1, UPT, UR4, URZ, UPT, UP0 ;  /* 0x000000ff0400728c */ /* 0x000fe2000bf25300 */
[----:B------:R-:W-:Y:S01]  /*6580*/  PLOP3.LUT P1, PT, PT, PT, UP2, 0x80, 0x8 ;  /* 0x000000000008781c */ /* 0x000fe20003f2f028 */
[----:B------:R-:W-:Y:S03]  /*6590*/  UPLOP3.LUT UP0, UPT, UPT, UPT, UPT, 0x40, 0x4 ;  /* 0x000000000004789c */ /* 0x000fe60003f0e870 */
[----:B------:R-:W-:Y:S06]  /*65a0*/  @UP2 UPLOP3.LUT UP0, UPT, UPT, UPT, UP1, 0x80, 0x8 ;  /* 0x000000000008289c */ /* 0x000fec0003f0f010 */
[----:B------:R-:W-:Y:S01]  /*65b0*/  PLOP3.LUT P0, PT, PT, PT, UP0, 0x80, 0x8 ;  /* 0x000000000008781c */ /* 0x000fe20003f0f008 */
[----:B------:R-:W-:Y:S01]  /*65c0*/  @!UPT UIADD3 URZ, UPT, UPT, URZ, URZ, URZ ;  /* 0x000000fffffff290 */ /* 0x000fe2000fffe0ff */
[----:B------:R-:W-:Y:S11]  /*65d0*/  BRA.U !UP1, `(.L_x_94) ;  /* 0x0000000109407547 */ /* 0x000ff6000b800000 */
[----:B------:R-:W-:Y:S01]  /*65e0*/  UISETP.NE.U32.AND UP0, UPT, UR54, URZ, UPT ;  /* 0x000000ff3600728c */ /* 0x000fe2000bf05070 */
[----:B------:R-:W-:Y:S01]  /*65f0*/  R2UR UR6, R66 ;  /* 0x00000000420672ca */ /* 0x000fe200000e0000 */
[----:B------:R-:W1:Y:S01]  /*6600*/  LDCU.64 UR8, c[0x0][0x358] ;  /* 0x00006b00ff0877ac */ /* 0x000e620008000a00 */
[----:B------:R-:W-:Y:S02]  /*6610*/  HFMA2 R53, -RZ, RZ, 0, 5.9604644775390625e-08 ;  /* 0x00000001ff357431 */ /* 0x000fe400000001ff */
[----:B------:R-:W-:Y:S01]  /*6620*/  IMAD.MOV.U32 R0, RZ, RZ, 0x1 ;  /* 0x00000001ff007424 */ /* 0x000fe200078e00ff */
[----:B------:R-:W-:Y:S06]  /*6630*/  UISETP.NE.AND.EX UP0, UPT, UR55, URZ, UPT, UP0 ;  /* 0x000000ff3700728c */ /* 0x000fec000bf05300 */
[----:B------:R-:W-:Y:S05]  /*6640*/  PLOP3.LUT P3, PT, PT, PT, UP0, 0x80, 0x8 ;  /* 0x000000000008781c */ /* 0x000fea0003f6f008 */
[----:B------:R-:W2:Y:S01]  /*6650*/  @UP0 LDCU.64 UR4, c[0x0][0x888] ;  /* 0x00011100ff0407ac */ /* 0x000ea20008000a00 */
[----:B------:R-:W-:Y:S07]  /*6660*/  @UP0 UIMAD UR6, UR60, UR6, URZ ;  /* 0x000000063c0602a4 */ /* 0x000fee000f8e02ff */
[----:B------:R-:W-:Y:S01]  /*6670*/  @!P3 PRMT R53, R0, 0x7610, R53 ;  /* 0x000076100035b816 */ /* 0x000fe20000000035 */
[----:B--2---:R-:W-:Y:S06]  /*6680*/  @UP0 UIMAD.WIDE UR4, UR6, 0x4, UR4 ;  /* 0x00000004060408a5 */ /* 0x004fec000f8e0204 */
[----:B-----5:R-:W-:Y:S02]  /*6690*/  IMAD.U32 R26, RZ, RZ, UR4 ;  /* 0x00000004ff1a7e24 */ /* 0x020fe4000f8e00ff */
[----:B------:R-:W-:Y:S03]  /*66a0*/  IMAD.U32 R27, RZ, RZ, UR5 ;  /* 0x00000005ff1b7e24 */ /* 0x000fe6000f8e00ff */
[----:B------:R-:W2:Y:S02]  /*66b0*/  @!UP0 LDCU UR4, c[0x0][0x880] ;  /* 0x00011000ff0487ac */ /* 0x000ea40008000800 */
[----:B-1----:R1:W5:Y:S02]  /*66c0*/  @P3 LDG.E R26, desc[UR8][R26.64] ;  /* 0x000000081a1a3981 */ /* 0x002364000c1e1900 */
[----:B-12---:R-:W-:Y:S02]  /*66d0*/  @!P3 MOV R26, UR4 ;  /* 0x00000004001abc02 */ /* 0x006fe40008000f00 */
.L_x_94:
[----:B------:R-:W-:Y:S05]  /*66e0*/  @!P4 BRA `(.L_x_95) ;  /* 0x000000000024c947 */ /* 0x000fea0003800000 */
[----:B------:R-:W-:Y:S01]  /*66f0*/  ISETP.NE.U32.AND P3, PT, R48, RZ, PT ;  /* 0x000000ff3000720c */ /* 0x000fe20003f65070 */
[----:B------:R-:W1:Y:S03]  /*6700*/  LDCU.64 UR4, c[0x0][0x358] ;  /* 0x00006b00ff0477ac */ /* 0x000e660008000a00 */
[----:B------:R-:W-:Y:S11]  /*6710*/  ISETP.NE.AND.EX P3, PT, R49, RZ, PT, P3 ;  /* 0x000000ff3100720c */ /* 0x000ff60003f65330 */
[----:B------:R-:W-:Y:S02]  /*6720*/  @!UPT UIADD3 URZ, UPT, UPT, URZ, URZ, URZ ;  /* 0x000000fffffff290 */ /* 0x000fe4000fffe0ff */
[----:B------:R-:W2:Y:S01]  /*6730*/  @P3 LDC.64 R2, c[0x0][0x8a8] ;  /* 0x00022a00ff023b82 */ /* 0x000ea20000000a00 */
[----:B------:R-:W-:Y:S04]  /*6740*/  @P3 IMAD R0, R50, UR60, RZ ;  /* 0x0000003c32003c24 */ /* 0x000fe8000f8e02ff */
[----:B--2---:R-:W-:Y:S05]  /*6750*/  @P3 IMAD.WIDE R2, R0, 0x4, R2 ;  /* 0x0000000400023825 */ /* 0x004fea00078e0202 */
[----:B-1---5:R1:W5:Y:S02]  /*6760*/  @P3 LDG.E R24, desc[UR4][R2.64] ;  /* 0x0000000402183981 */ /* 0x022364000c1e1900 */
[----:B-1----:R-:W2:Y:S02]  /*6770*/  @!P3 LDC R24, c[0x0][0x8a0] ;  /* 0x00022800ff18bb82 */ /* 0x002ea40000000800 */
.L_x_95:
[----:B-----5:R-:W-:Y:S01]  /*6780*/  FSETP.NEU.AND P3, PT, R26, RZ, PT ;  /* 0x000000ff1a00720b */ /* 0x020fe20003f6d000 */
[----:B------:R-:W-:Y:S01]  /*6790*/  IMAD.U32 R2, RZ, RZ, UR45 ;  /* 0x0000002dff027e24 */ /* 0x000fe2000f8e00ff */
[----:B------:R-:W-:Y:S01]  /*67a0*/  SEL R5, RZ, 0xffffffff, P2 ;  /* 0xffffffffff057807 */ /* 0x000fe20001000000 */
[----:B------:R-:W-:Y:S01]  /*67b0*/  ULOP3.LUT UR4, UR53, 0x1, URZ, 0x3c, !UPT ;  /* 0x0000000135047892 */ /* 0x000fe2000f8e3cff */
[----:B------:R-:W-:Y:S01]  /*67c0*/  @P1 LOP3.LUT P2, RZ, R53, 0xff, RZ, 0xc0, !PT ;  /* 0x000000ff35ff1812 */ /* 0x000fe2000784c0ff */
[----:B------:R-:W-:Y:S01]  /*67d0*/  BSSY B1, `(.L_x_96) ;  /* 0x000004b000017945 */ /* 0x000fe20003800000 */
[----:B------:R-:W-:Y:S01]  /*67e0*/  @P1 SEL R0, RZ, 0xffffffff, P3 ;  /* 0xffffffffff001807 */ /* 0x000fe20001800000 */
[----:B------:R-:W-:Y:S01]  /*67f0*/  IMAD.MOV.U32 R76, RZ, RZ, 0x1 ;  /* 0x00000001ff4c7424 */ /* 0x000fe200078e00ff */
[----:B------:R-:W-:Y:S01]  /*6800*/  LEA R2, R2, UR43, 0x3 ;  /* 0x0000002b02027c11 */ /* 0x000fe2000f8e18ff */
[----:B------:R-:W-:Y:S01]  /*6810*/  IMAD.U32 R74, RZ, RZ, UR4 ;  /* 0x00000004ff4a7e24 */ /* 0x000fe2000f8e00ff */
[----:B------:R-:W-:Y:S01]  /*6820*/  @P0 SEL R0, R5, R0, !P2 ;  /* 0x0000000005000207 */ /* 0x000fe20005000000 */
[----:B------:R-:W-:Y:S01]  /*6830*/  IMAD.U32 R75, RZ, RZ, UR45 ;  /* 0x0000002dff4b7e24 */ /* 0x000fe2000f8e00ff */
[----:B------:R-:W-:Y:S02]  /*6840*/  LEA R71, R22, UR43, 0x3 ;  /* 0x0000002b16477c11 */ /* 0x000fe4000f8e18ff */
[----:B------:R-:W-:Y:S02]  /*6850*/  CS2R R38, SRZ ;  /* 0x0000000000267805 */ /* 0x000fe4000001ff00 */
[----:B------:R-:W-:Y:S02]  /*6860*/  @P1 LOP3.LUT R0, R0, 0x1, RZ, 0xc0, !PT ;  /* 0x0000000100001812 */ /* 0x000fe400078ec0ff */
[----:B------:R-:W-:Y:S02]  /*6870*/  CS2R R36, SRZ ;  /* 0x0000000000247805 */ /* 0x000fe4000001ff00 */
[----:B------:R-:W-:Y:S02]  /*6880*/  SHF.L.U32 R3, R61, 0x1f, RZ ;  /* 0x0000001f3d037819 */ /* 0x000fe400000006ff */
[----:B------:R-:W-:Y:S02]  /*6890*/  CS2R R34, SRZ ;  /* 0x0000000000227805 */ /* 0x000fe4000001ff00 */
[----:B------:R-:W-:Y:S02]  /*68a0*/  ISETP.NE.U32.OR P5, PT, R0, 0x1, !P1 ;  /* 0x000000010000780c */ /* 0x000fe40004fa5470 */
[----:B------:R-:W-:Y:S02]  /*68b0*/  CS2R R32, SRZ ;  /* 0x0000000000207805 */ /* 0x000fe4000001ff00 */
[----:B------:R-:W-:Y:S02]  /*68c0*/  PLOP3.LUT P2, PT, PT, PT, UP1, 0x80, 0x8 ;  /* 0x000000000008781c */ /* 0x000fe40003f4f018 */
[----:B------:R-:W-:Y:S02]  /*68d0*/  CS2R R42, SRZ ;  /* 0x00000000002a7805 */ /* 0x000fe4000001ff00 */
[----:B------:R-:W-:Y:S02]  /*68e0*/  LEA.HI R25, R22, R22, RZ, 0x1 ;  /* 0x0000001616197211 */ /* 0x000fe400078f08ff */
[----:B------:R-:W-:Y:S02]  /*68f0*/  CS2R R40, SRZ ;  /* 0x0000000000287805 */ /* 0x000fe4000001ff00 */
[----:B------:R-:W-:Y:S02]  /*6900*/  LOP3.LUT P4, R58, R53, 0xff, RZ, 0xc0, !PT ;  /* 0x000000ff353a7812 */ /* 0x000fe4000788c0ff */
[----:B------:R-:W-:Y:S02]  /*6910*/  CS2R R46, SRZ ;  /* 0x00000000002e7805 */ /* 0x000fe4000001ff00 */
[----:B------:R-:W-:Y:S02]  /*6920*/  SEL R4, RZ, 0xffffffff, P3 ;  /* 0xffffffffff047807 */ /* 0x000fe40001800000 */
[----:B------:R-:W-:Y:S02]  /*6930*/  CS2R R44, SRZ ;  /* 0x00000000002c7805 */ /* 0x000fe4000001ff00 */
[----:B------:R-:W-:Y:S02]  /*6940*/  P2R R70, PR, RZ, 0x20 ;  /* 0x00000020ff467803 */ /* 0x000fe40000000000 */
[----:B------:R-:W-:Y:S02]  /*6950*/  @P5 SHF.L.U32 R0, R74, 0x1f, RZ ;  /* 0x0000001f4a005819 */ /* 0x000fe400000006ff */
[----:B------:R-:W-:Y:S02]  /*6960*/  @P2 SEL R4, R5, R4, !P4 ;  /* 0x0000000405042207 */ /* 0x000fe40006000000 */
[----:B------:R1:W3:Y:S02]  /*6970*/  @P5 SYNCS.PHASECHK.TRANS64.TRYWAIT P1, [R2+URZ+0x30], R0 ;  /* 0x00003000020055a7 */ /* 0x0002e400080211ff */
[----:B------:R-:W-:Y:S04]  /*6980*/  LOP3.LUT R4, R4, 0x1, RZ, 0xc0, !PT ;  /* 0x0000000104047812 */ /* 0x000fe800078ec0ff */
[----:B------:R-:W-:Y:S04]  /*6990*/  ISETP.NE.U32.AND P2, PT, R4, 0x1, PT ;  /* 0x000000010400780c */ /* 0x000fe80003f45070 */
[----:B------:R-:W-:Y:S01]  /*69a0*/  P2R R77, PR, RZ, 0x4 ;  /* 0x00000004ff4d7803 */ /* 0x000fe20000000000 */
[----:B------:R4:W2:Y:S01]  /*69b0*/  SYNCS.PHASECHK.TRANS64.TRYWAIT P0, [R71+URZ+0x90], R3 ;  /* 0x00009003470075a7 */ /* 0x0008a200080011ff */
[C---:B-1----:R-:W-:Y:S01]  /*69c0*/  IMAD.SHL.U32 R0, R25.reuse, 0x20, RZ ;  /* 0x0000002019007824 */ /* 0x042fe200078e00ff */
[----:B------:R-:W-:Y:S04]  /*69d0*/  LOP3.LUT R25, R25, 0xffe, RZ, 0xc0, !PT ;  /* 0x00000ffe19197812 */ /* 0x000fe800078ec0ff */
[----:B------:R-:W-:Y:S01]  /*69e0*/  LOP3.LUT R0, R0, 0xffffffc0, RZ, 0xc0, !PT ;  /* 0xffffffc000007812 */ /* 0x000fe200078ec0ff */
[----:B------:R-:W-:Y:S04]  /*69f0*/  IMAD.IADD R25, R22, 0x1, -R25 ;  /* 0x0000000116197824 */ /* 0x000fe800078e0a19 */
[----:B------:R-:W-:Y:S04]  /*6a00*/  IMAD.IADD R0, R23, 0x1, R0 ;  /* 0x0000000117007824 */ /* 0x000fe800078e0200 */
[----:B------:R-:W-:Y:S01]  /*6a10*/  IMAD R25, R25, 0x100000, R0 ;  /* 0x0010000019197824 */ /* 0x000fe200078e0200 */
[----:B---3--:R-:W-:Y:S01]  /*6a20*/  @P5 SEL R76, RZ, 0x1, !P1 ;  /* 0x00000001ff4c5807 */ /* 0x008fe20004800000 */
[----:B----4-:R-:W-:Y:S06]  /*6a30*/  @!P5 BRA `(.L_x_97) ;  /* 0x000000000090d947 */ /* 0x010fec0003800000 */
[----:B------:R-:W-:Y:S01]  /*6a40*/  HFMA2 R43, -RZ, RZ, 0, 0 ;  /* 0x00000000ff2b7431 */ /* 0x000fe200000001ff */
[----:B------:R-:W-:Y:S01]  /*6a50*/  ISETP.NE.AND P1, PT, R76, RZ, PT ;  /* 0x000000ff4c00720c */ /* 0x000fe20003f25270 */
[----:B------:R-:W-:Y:S01]  /*6a60*/  IMAD.U32 R5, RZ, RZ, UR45 ;  /* 0x0000002dff057e24 */ /* 0x000fe2000f8e00ff */
[----:B------:R-:W-:Y:S11]  /*6a70*/  BSSY B0, `(.L_x_98) ;  /* 0x0000005000007945 */ /* 0x000ff60003800000 */
[----:B------:R-:W-:Y:S05]  /*6a80*/  @P1 BRA `(.L_x_99) ;  /* 0x00000000000c1947 */ /* 0x000fea0003800000 */
[----:B------:R-:W-:Y:S04]  /*6a90*/  SHF.L.U32 R0, R74, 0x1f, RZ ;  /* 0x0000001f4a007819 */ /* 0x000fe800000006ff */
[----:B------:R-:W1:Y:S02]  /*6aa0*/  SYNCS.PHASECHK.TRANS64.TRYWAIT P1, [R2+URZ+0x30], R0 ;  /* 0x00003000020075a7 */ /* 0x000e6400080211ff */
[----:B-1----:R-:W-:Y:S05]  /*6ab0*/  @!P1 BRA `(.L_x_100) ;  /* 0x00000020003c9947 */ /* 0x002fea0003800000 */
.L_x_99:
[----:B------:R-:W-:Y:S05]  /*6ac0*/  BSYNC B0 ;  /* 0x0000000000007941 */ /* 0x000fea0003800000 */
.L_x_98:
[----:B------:R-:W-:Y:S01]  /*6ad0*/  ISETP.NE.AND P1, PT, R77, RZ, PT ;  /* 0x000000ff4d00720c */ /* 0x000fe20003f25270 */
[----:B------:R-:W-:Y:S01]  /*6ae0*/  IMAD.MOV.U32 R42, RZ, RZ, RZ ;  /* 0x000000ffff2a7224 */ /* 0x000fe200078e00ff */
[----:B------:R-:W-:Y:S02]  /*6af0*/  CS2R R40, SRZ ;  /* 0x0000000000287805 */ /* 0x000fe4000001ff00 */
[----:B------:R-:W-:Y:S02]  /*6b00*/  CS2R R46, SRZ ;  /* 0x00000000002e7805 */ /* 0x000fe4000001ff00 */
[----:B------:R-:W-:Y:S02]  /*6b10*/  CS2R R44, SRZ ;  /* 0x00000000002c7805 */ /* 0x000fe4000001ff00 */
[----:B------:R-:W-:Y:S02]  /*6b20*/  CS2R R34, SRZ ;  /* 0x0000000000227805 */ /* 0x000fe4000001ff00 */
[----:B------:R-:W-:Y:S02]  /*6b30*/  CS2R R32, SRZ ;  /* 0x0000000000207805 */ /* 0x000fe4000001ff00 */
[----:B------:R-:W-:Y:S02]  /*6b40*/  CS2R R38, SRZ ;  /* 0x0000000000267805 */ /* 0x000fe4000001ff00 */
[----:B------:R-:W-:Y:S01]  /*6b50*/  CS2R R36, SRZ ;  /* 0x0000000000247805 */ /* 0x000fe2000001ff00 */
[----:B------:R-:W-:Y:S01]  /*6b60*/  @P1 IMAD R5, R5, 0x800, R52 ;  /* 0x0000080005051824 */ /* 0x000fe200078e0234 */
[----:B------:R-:W-:Y:S05]  /*6b70*/  @P1 WARPSYNC.ALL ;  /* 0x0000000000001948 */ /* 0x000fea0003800000 */
[----:B------:R-:W-:Y:S01]  /*6b80*/  @P1 LEA R5, R5, UR43, 0x2 ;  /* 0x0000002b05051c11 */ /* 0x000fe2000f8e10ff */
[----:B------:R-:W-:Y:S04]  /*6b90*/  UIADD3 UR4, UPT, UPT, UR45, 0x1, URZ ;  /* 0x000000012d047890 */ /* 0x000fe8000fffe0ff */
[----:B------:R3:W4:Y:S01]  /*6ba0*/  @P1 LDSM.16.M88.4 R44, [R5+0x400] ;  /* 0x00040000052c183b */ /* 0x0007220000000200 */
[----:B------:R-:W-:Y:S01]  /*6bb0*/  @P1 VIADD R4, R5, 0x400 ;  /* 0x0000040005041836 */ /* 0x000fe20000000000 */
[----:B------:R-:W-:Y:S01]  /*6bc0*/  UISETP.NE.AND UP0, UPT, UR4, 0x3, UPT ;  /* 0x000000030400788c */ /* 0x000fe2000bf05270 */
[C-C-:B-1----:R-:W-:Y:S02]  /*6bd0*/  @P1 IMAD R2, R63.reuse, 0x4, R5.reuse ;  /* 0x000000043f021824 */ /* 0x142fe400078e0205 */
[C---:B------:R-:W-:Y:S01]  /*6be0*/  @P1 IMAD R4, R62.reuse, 0x4, R4 ;  /* 0x000000043e041824 */ /* 0x040fe200078e0204 */
[----:B------:R-:W-:Y:S01]  /*6bf0*/  USEL UR5, URZ, 0x1, UP0 ;  /* 0x00000001ff057887 */ /* 0x000fe20008000000 */
[----:B------:R-:W-:Y:S01]  /*6c00*/  @P1 IMAD R0, R62, 0x4, R5 ;  /* 0x000000043e001824 */ /* 0x000fe200078e0205 */
[----:B------:R3:W1:Y:S01]  /*6c10*/  @P1 LDSM.16.M88.4 R40, [R2+0x400] ;  /* 0x000400000228183b */ /* 0x0006620000000200 */
[----:B------:R-:W-:Y:S01]  /*6c20*/  @P1 IMAD R4, R63, 0x4, R4 ;  /* 0x000000043f041824 */ /* 0x000fe200078e0204 */
[----:B------:R-:W-:Y:S02]  /*6c30*/  USEL UR4, UR4, URZ, UP0 ;  /* 0x000000ff04047287 */ /* 0x000fe40008000000 */
[----:B------:R3:W1:Y:S01]  /*6c40*/  @P1 LDSM.16.M88.4 R32, [R0+0x400] ;  /* 0x000400000020183b */ /* 0x0006620000000200 */
[----:B------:R-:W-:Y:S03]  /*6c50*/  LOP3.LUT R74, R74, UR5, RZ, 0x3c, !PT ;  /* 0x000000054a4a7c12 */ /* 0x000fe6000f8e3cff */
[----:B------:R3:W1:Y:S01]  /*6c60*/  @P1 LDSM.16.M88.4 R36, [R4] ;  /* 0x000000000424183b */ /* 0x0006620000000200 */
[----:B------:R-:W-:Y:S03]  /*6c70*/  IMAD.U32 R75, RZ, RZ, UR4 ;  /* 0x00000004ff4b7e24 */ /* 0x000fe6000f8e00ff */
.L_x_97:
[----:B------:R-:W-:Y:S05]  /*6c80*/  BSYNC B1 ;  /* 0x0000000000017941 */ /* 0x000fea0003800000 */
.L_x_96:
[----:B---3--:R-:W-:Y:S04]  /*6c90*/  SHF.R.U32.HI R0, RZ, 0x15, R25 ;  /* 0x00000015ff007819 */ /* 0x008fe80000011619 */
[----:B------:R-:W-:Y:S01]  /*6ca0*/  LOP3.LUT P1, RZ, R0, 0x3, R54, 0x48, !PT ;  /* 0x0000000300ff7812 */ /* 0x000fe20007824836 */
[----:B------:R-:W-:Y:S01]  /*6cb0*/  @!UPT UIADD3 URZ, UPT, UPT, URZ, URZ, URZ ;  /* 0x000000fffffff290 */ /* 0x000fe2000fffe0ff */
[----:B--2---:R-:W-:Y:S11]  /*6cc0*/  @P0 BRA `(.L_x_101) ;  /* 0x0000000000080947 */ /* 0x004ff60003800000 */
[----:B------:R-:W2:Y:S02]  /*6cd0*/  SYNCS.PHASECHK.TRANS64.TRYWAIT P0, [R71+URZ+0x90], R3 ;  /* 0x00009003470075a7 */ /* 0x000ea400080011ff */
[----:B--2---:R-:W-:Y:S05]  /*6ce0*/  @!P0 BRA `(.L_x_102) ;  /* 0x0000001c00c48947 */ /* 0x004fea0003800000 */
.L_x_101:
[----:B------:R-:W-:Y:S05]  /*6cf0*/  @!P1 BRA `(.L_x_103) ;  /* 0x0000000000409947 */ /* 0x000fea0003800000 */
[----:B------:R-:W3:Y:S01]  /*6d00*/  LDCU.64 UR8, c[0x4][0x70] ;  /* 0x01000e00ff0877ac */ /* 0x000ee20008000a00 */
[----:B--2---:R-:W-:Y:S01]  /*6d10*/  MOV R3, 0x0 ;  /* 0x0000000000037802 */ /* 0x004fe20000000f00 */
[----:B------:R-:W-:Y:S02]  /*6d20*/  HFMA2 R12, -RZ, RZ, 0, 5.9604644775390625e-08 ;  /* 0x00000001ff0c7431 */ /* 0x000fe400000001ff */
[----:B------:R-:W-:Y:S02]  /*6d30*/  IMAD.MOV.U32 R8, RZ, RZ, 0x192 ;  /* 0x00000192ff087424 */ /* 0x000fe400078e00ff */
[----:B------:R-:W-:Y:S01]  /*6d40*/  IMAD.MOV.U32 R13, RZ, RZ, RZ ;  /* 0x000000ffff0d7224 */ /* 0x000fe200078e00ff */
[----:B------:R-:W2:Y:S01]  /*6d50*/  LDCU.64 UR6, c[0x4][0x78] ;  /* 0x01000f00ff0677ac */ /* 0x000ea20008000a00 */
[----:B------:R-:W1:Y:S01]  /*6d60*/  LDC.64 R2, c[0x4][R3] ;  /* 0x0100000003027b82 */ /* 0x000e620000000a00 */
[----:B------:R-:W5:Y:S01]  /*6d70*/  LDCU.64 UR4, c[0x4][0x10] ;  /* 0x01000200ff0477ac */ /* 0x000f620008000a00 */
[----:B---3--:R-:W-:Y:S01]  /*6d80*/  MOV R5, UR9 ;  /* 0x0000000900057c02 */ /* 0x008fe20008000f00 */
[----:B------:R-:W-:Y:S01]  /*6d90*/  IMAD.U32 R4, RZ, RZ, UR8 ;  /* 0x00000008ff047e24 */ /* 0x000fe2000f8e00ff */
[----:B--2---:R-:W-:Y:S01]  /*6da0*/  MOV R7, UR7 ;  /* 0x0000000700077c02 */ /* 0x004fe20008000f00 */
[----:B------:R-:W-:Y:S01]  /*6db0*/  IMAD.U32 R6, RZ, RZ, UR6 ;  /* 0x00000006ff067e24 */ /* 0x000fe2000f8e00ff */
[----:B-----5:R-:W-:Y:S01]  /*6dc0*/  MOV R11, UR5 ;  /* 0x00000005000b7c02 */ /* 0x020fe20008000f00 */
[----:B------:R-:W-:Y:S02]  /*6dd0*/  IMAD.U32 R10, RZ, RZ, UR4 ;  /* 0x00000004ff0a7e24 */ /* 0x000fe4000f8e00ff */
[----:B------:R-:W-:Y:S07]  /*6de0*/  LEPC R20, `(.L_x_103) ;  /* 0x000000001014794e */ /* 0x000fee0000000000 */
[----:B-1--4-:R-:W-:Y:S05]  /*6df0*/  CALL.ABS.NOINC R2 ;  /* 0x0000000002007343 */ /* 0x012fea0003c00000 */
.L_x_103:
[----:B----4-:R-:W-:Y:S01]  /*6e00*/  LOP3.LUT R20, R44, 0xffffe000, RZ, 0xc0, !PT ;  /* 0xffffe0002c147812 */ /* 0x010fe200078ec0ff */
[----:B------:R-:W-:Y:S05]  /*6e10*/  WARPSYNC.ALL ;  /* 0x0000000000007948 */ /* 0x000fea0003800000 */
[----:B------:R-:W-:Y:S01]  /*6e20*/  R2UR UR4, R25 ;  /* 0x00000000190472ca */ /* 0x000fe200000e0000 */
[----:B------:R-:W-:Y:S01]  /*6e30*/  IMAD.SHL.U32 R73, R63, 0x4, RZ ;  /* 0x000000043f497824 */ /* 0x000fe200078e00ff */
[----:B------:R-:W-:Y:S01]  /*6e40*/  LOP3.LUT R21, R45, 0xffffe000, RZ, 0xc0, !PT ;  /* 0xffffe0002d157812 */ /* 0x000fe200078ec0ff */
[----:B------:R-:W-:Y:S01]  /*6e50*/  IMAD.SHL.U32 R72, R62, 0x4, RZ ;  /* 0x000000043e487824 */ /* 0x000fe200078e00ff */
[----:B------:R-:W-:Y:S01]  /*6e60*/  LOP3.LUT R27, R46, 0xffffe000, RZ, 0xc0, !PT ;  /* 0xffffe0002e1b7812 */ /* 0x000fe200078ec0ff */
[----:B------:R-:W-:Y:S01]  /*6e70*/  BSSY.RECONVERGENT B0, `(.L_x_104) ;  /* 0x000005a000007945 */ /* 0x000fe20003800200 */
[----:B------:R-:W-:Y:S07]  /*6e80*/  ISETP.NE.AND P0, PT, R64, RZ, PT ;  /* 0x000000ff4000720c */ /* 0x000fee0003f05270 */
[----:B------:R-:W3:Y:S02]  /*6e90*/  LDTM.16dp128bit.x8 R4, tmem[UR4] ;  /* 0x00000004000479ee */ /* 0x000ee40008180000 */
[C---:B---3--:R-:W-:Y:S01]  /*6ea0*/  FMUL R0, R24.reuse, R4 ;  /* 0x0000000418007220 */ /* 0x048fe20000400000 */
[C---:B------:R-:W-:Y:S01]  /*6eb0*/  FMUL R2, R24.reuse, R5 ;  /* 0x0000000518027220 */ /* 0x040fe20000400000 */
[C---:B--2---:R-:W-:Y:S01]  /*6ec0*/  FMUL R3, R24.reuse, R6 ;  /* 0x0000000618037220 */ /* 0x044fe20000400000 */
[----:B------:R-:W-:Y:S01]  /*6ed0*/  FMUL R7, R24, R7 ;  /* 0x0000000718077220 */ /* 0x000fe20000400000 */
[C---:B------:R-:W-:Y:S01]  /*6ee0*/  FFMA R28, R26.reuse, R20, R0 ;  /* 0x000000141a1c7223 */ /* 0x040fe20000000000 */
[----:B------:R-:W-:Y:S01]  /*6ef0*/  LOP3.LUT R0, R47, 0xffffe000, RZ, 0xc0, !PT ;  /* 0xffffe0002f007812 */ /* 0x000fe200078ec0ff */
[----:B------:R-:W-:Y:S01]  /*6f00*/  FFMA R29, R26, R21, R2 ;  /* 0x000000151a1d7223 */ /* 0x000fe20000000002 */
[----:B-1----:R-:W-:Y:S01]  /*6f10*/  LOP3.LUT R2, R40, 0xffffe000, RZ, 0xc0, !PT ;  /* 0xffffe00028027812 */ /* 0x002fe200078ec0ff */
[C---:B------:R-:W-:Y:S01]  /*6f20*/  FFMA R30, R26.reuse, R27, R3 ;  /* 0x0000001b1a1e7223 */ /* 0x040fe20000000003 */
[----:B------:R-:W-:Y:S01]  /*6f30*/  LOP3.LUT R3, R41, 0xffffe000, RZ, 0xc0, !PT ;  /* 0xffffe00029037812 */ /* 0x000fe200078ec0ff */
[----:B------:R-:W-:Y:S01]  /*6f40*/  FFMA R31, R26, R0, R7 ;  /* 0x000000001a1f7223 */ /* 0x000fe20000000007 */
[----:B------:R-:W-:Y:S01]  /*6f50*/  LOP3.LUT R0, R42, 0xffffe000, RZ, 0xc0, !PT ;  /* 0xffffe0002a007812 */ /* 0x000fe200078ec0ff */
[C---:B------:R-:W-:Y:S01]  /*6f60*/  FMUL R4, R24.reuse, R8 ;  /* 0x0000000818047220 */ /* 0x040fe20000400000 */
[----:B------:R-:W-:Y:S01]  /*6f70*/  LOP3.LUT R7, R43, 0xffffe000, RZ, 0xc0, !PT ;  /* 0xffffe0002b077812 */ /* 0x000fe200078ec0ff */
[C---:B------:R-:W-:Y:S01]  /*6f80*/  FMUL R5, R24.reuse, R9 ;  /* 0x0000000918057220 */ /* 0x040fe20000400000 */
[----:B------:R-:W-:Y:S01]  /*6f90*/  F2FP.TF32.F32.PACK_B R28, R28 ;  /* 0x0000001cff1c723e */ /* 0x000fe200024050ff */
[----:B------:R-:W-:Y:S01]  /*6fa0*/  FMUL R6, R24, R10 ;  /* 0x0000000a18067220 */ /* 0x000fe20000400000 */
[----:B------:R-:W-:Y:S01]  /*6fb0*/  F2FP.TF32.F32.PACK_B R29, R29 ;  /* 0x0000001dff1d723e */ /* 0x000fe200024050ff */
[----:B------:R-:W-:Y:S01]  /*6fc0*/  FFMA R4, R26, R2, R4 ;  /* 0x000000021a047223 */ /* 0x000fe20000000004 */
[----:B------:R-:W-:Y:S01]  /*6fd0*/  LOP3.LUT R2, R32, 0xffffe000, RZ, 0xc0, !PT ;  /* 0xffffe00020027812 */ /* 0x000fe200078ec0ff */
[----:B------:R-:W-:Y:S01]  /*6fe0*/  FFMA R5, R26, R3, R5 ;  /* 0x000000031a057223 */ /* 0x000fe20000000005 */
[----:B------:R-:W-:Y:S01]  /*6ff0*/  LOP3.LUT R3, R34, 0xffffe000, RZ, 0xc0, !PT ;  /* 0xffffe00022037812 */ /* 0x000fe200078ec0ff */
[----:B------:R-:W-:Y:S01]  /*7000*/  FMUL R11, R24, R11 ;  /* 0x0000000b180b7220 */ /* 0x000fe20000400000 */
[----:B------:R-:W-:Y:S01]  /*7010*/  F2FP.TF32.F32.PACK_B R30, R30 ;  /* 0x0000001eff1e723e */ /* 0x000fe200024050ff */
[----:B------:R-:W-:Y:S01]  /*7020*/  FFMA R6, R26, R0, R6 ;  /* 0x000000001a067223 */ /* 0x000fe20000000006 */
[----:B------:R-:W-:Y:S01]  /*7030*/  LOP3.LUT R0, R33, 0xffffe000, RZ, 0xc0, !PT ;  /* 0xffffe00021007812 */ /* 0x000fe200078ec0ff */
[C---:B------:R-:W-:Y:S01]  /*7040*/  FMUL R8, R24.reuse, R12 ;  /* 0x0000000c18087220 */ /* 0x040fe20000400000 */
[----:B------:R-:W-:Y:S01]  /*7050*/  F2FP.TF32.F32.PACK_B R31, R31 ;  /* 0x0000001fff1f723e */ /* 0x000fe200024050ff */
[----:B------:R-:W-:Y:S01]  /*7060*/  FMUL R9, R24, R13 ;  /* 0x0000000d18097220 */ /* 0x000fe20000400000 */
[----:B------:R-:W-:Y:S01]  /*7070*/  F2FP.TF32.F32.PACK_B R4, R4 ;  /* 0x00000004ff04723e */ /* 0x000fe200024050ff */
[----:B------:R-:W-:Y:S01]  /*7080*/  FFMA R7, R26, R7, R11 ;  /* 0x000000071a077223 */ /* 0x000fe2000000000b */
[----:B------:R-:W-:Y:S01]  /*7090*/  F2FP.TF32.F32.PACK_B R5, R5 ;  /* 0x00000005ff05723e */ /* 0x000fe200024050ff */
[----:B------:R-:W-:Y:S01]  /*70a0*/  FMUL R10, R24, R14 ;  /* 0x0000000e180a7220 */ /* 0x000fe20000400000 */
[----:B------:R-:W-:Y:S01]  /*70b0*/  F2FP.TF32.F32.PACK_B R6, R6 ;  /* 0x00000006ff06723e */ /* 0x000fe200024050ff */
[----:B------:R-:W-:Y:S01]  /*70c0*/  FFMA R8, R26, R2, R8 ;  /* 0x000000021a087223 */ /* 0x000fe20000000008 */
[----:B------:R-:W-:Y:S01]  /*70d0*/  LOP3.LUT R2, R35, 0xffffe000, RZ, 0xc0, !PT ;  /* 0xffffe00023027812 */ /* 0x000fe200078ec0ff */
[----:B------:R-:W-:Y:S01]  /*70e0*/  FMUL R12, R24, R16 ;  /* 0x00000010180c7220 */ /* 0x000fe20000400000 */
[----:B------:R-:W-:Y:S01]  /*70f0*/  LOP3.LUT R16, R36, 0xffffe000, RZ, 0xc0, !PT ;  /* 0xffffe00024107812 */ /* 0x000fe200078ec0ff */
[----:B------:R-:W-:Y:S01]  /*7100*/  FFMA R9, R26, R0, R9 ;  /* 0x000000001a097223 */ /* 0x000fe20000000009 */
[----:B------:R-:W-:Y:S01]  /*7110*/  LOP3.LUT R0, R37, 0xffffe000, RZ, 0xc0, !PT ;  /* 0xffffe00025007812 */ /* 0x000fe200078ec0ff */
[----:B------:R-:W-:Y:S01]  /*7120*/  FMUL R15, R24, R15 ;  /* 0x0000000f180f7220 */ /* 0x000fe20000400000 */
[----:B------:R-:W-:Y:S01]  /*7130*/  FFMA R10, R26, R3, R10 ;  /* 0x000000031a0a7223 */ /* 0x000fe2000000000a */
[----:B------:R-:W-:Y:S02]  /*7140*/  IMAD.U32 R3, RZ, RZ, UR45 ;  /* 0x0000002dff037e24 */ /* 0x000fe4000f8e00ff */
[----:B------:R-:W-:Y:S01]  /*7150*/  FMUL R13, R24, R17 ;  /* 0x00000011180d7220 */ /* 0x000fe20000400000 */
[C---:B------:R-:W-:Y:S01]  /*7160*/  FFMA R11, R26.reuse, R2, R15 ;  /* 0x000000021a0b7223 */ /* 0x040fe2000000000f */
[----:B------:R-:W-:Y:S01]  /*7170*/  FFMA R12, R26, R16, R12 ;  /* 0x000000101a0c7223 */ /* 0x000fe2000000000c */
[----:B------:R-:W-:Y:S01]  /*7180*/  IMAD R16, R3, 0x800, R52 ;  /* 0x0000080003107824 */ /* 0x000fe200078e0234 */
[----:B------:R-:W-:Y:S01]  /*7190*/  LOP3.LUT R2, R38, 0xffffe000, RZ, 0xc0, !PT ;  /* 0xffffe00026027812 */ /* 0x000fe200078ec0ff */
[C---:B------:R-:W-:Y:S01]  /*71a0*/  FMUL R14, R24.reuse, R18 ;  /* 0x00000012180e7220 */ /* 0x040fe20000400000 */
[----:B------:R-:W-:Y:S01]  /*71b0*/  LOP3.LUT R3, R39, 0xffffe000, RZ, 0xc0, !PT ;  /* 0xffffe00027037812 */ /* 0x000fe200078ec0ff */
[----:B------:R-:W-:Y:S01]  /*71c0*/  FMUL R19, R24, R19 ;  /* 0x0000001318137220 */ /* 0x000fe20000400000 */
[----:B------:R-:W-:Y:S01]  /*71d0*/  LEA R16, R16, UR43, 0x2 ;  /* 0x0000002b10107c11 */ /* 0x000fe2000f8e10ff */
[C---:B------:R-:W-:Y:S01]  /*71e0*/  FFMA R13, R26.reuse, R0, R13 ;  /* 0x000000001a0d7223 */ /* 0x040fe2000000000d */
[C---:B------:R-:W-:Y:S01]  /*71f0*/  FFMA R14, R26.reuse, R2, R14 ;  /* 0x000000021a0e7223 */ /* 0x040fe2000000000e */
[----:B------:R-:W-:Y:S01]  /*7200*/  FFMA R15, R26, R3, R19 ;  /* 0x000000031a0f7223 */ /* 0x000fe20000000013 */
[C-C-:B------:R-:W-:Y:S01]  /*7210*/  IADD3 R3, PT, PT, R73.reuse, 0x400, R16.reuse ;  /* 0x0000040049037810 */ /* 0x140fe20007ffe010 */
[----:B------:R1:W-:Y:S01]  /*7220*/  STSM.16.M88.4 [R16+0x400], R28 ;  /* 0x0004001c10007844 */ /* 0x0003e20000000200 */
[----:B------:R-:W-:Y:S02]  /*7230*/  F2FP.TF32.F32.PACK_B R7, R7 ;  /* 0x00000007ff07723e */ /* 0x000fe400024050ff */
[----:B------:R-:W-:Y:S02]  /*7240*/  IADD3 R0, PT, PT, R72, 0x400, R16 ;  /* 0x0000040048007810 */ /* 0x000fe40007ffe010 */
[----:B------:R-:W-:Y:S03]  /*7250*/  F2FP.TF32.F32.PACK_B R8, R8 ;  /* 0x00000008ff08723e */ /* 0x000fe600024050ff */
[----:B------:R1:W-:Y:S01]  /*7260*/  STSM.16.M88.4 [R3], R4 ;  /* 0x0000000403007844 */ /* 0x0003e20000000200 */
[----:B------:R-:W-:Y:S01]  /*7270*/  F2FP.TF32.F32.PACK_B R9, R9 ;  /* 0x00000009ff09723e */ /* 0x000fe200024050ff */
[----:B------:R-:W-:Y:S01]  /*7280*/  IMAD.IADD R2, R73, 0x1, R0 ;  /* 0x0000000149027824 */ /* 0x000fe200078e0200 */
[----:B------:R-:W-:Y:S02]  /*7290*/  F2FP.TF32.F32.PACK_B R10, R10 ;  /* 0x0000000aff0a723e */ /* 0x000fe400024050ff */
[----:B------:R-:W-:Y:S02]  /*72a0*/  F2FP.TF32.F32.PACK_B R11, R11 ;  /* 0x0000000bff0b723e */ /* 0x000fe400024050ff */
[----:B------:R-:W-:Y:S02]  /*72b0*/  F2FP.TF32.F32.PACK_B R12, R12 ;  /* 0x0000000cff0c723e */ /* 0x000fe400024050ff */
[----:B------:R-:W-:Y:S01]  /*72c0*/  F2FP.TF32.F32.PACK_B R13, R13 ;  /* 0x0000000dff0d723e */ /* 0x000fe200024050ff */
[----:B------:R1:W-:Y:S01]  /*72d0*/  STSM.16.M88.4 [R0], R8 ;  /* 0x0000000800007844 */ /* 0x0003e20000000200 */
[----:B------:R-:W-:Y:S02]  /*72e0*/  F2FP.TF32.F32.PACK_B R14, R14 ;  /* 0x0000000eff0e723e */ /* 0x000fe400024050ff */
[----:B------:R-:W-:Y:S05]  /*72f0*/  F2FP.TF32.F32.PACK_B R15, R15 ;  /* 0x0000000fff0f723e */ /* 0x000fea00024050ff */
[----:B------:R1:W-:Y:S01]  /*7300*/  STSM.16.M88.4 [R2], R12 ;  /* 0x0000000c02007844 */ /* 0x0003e20000000200 */
[----:B------:R-:W-:Y:S01]  /*7310*/  @!PT LDS RZ, [RZ] ;  /* 0x00000000fffff984 */ /* 0x000fe20000000800 */
[----:B------:R-:W-:Y:S01]  /*7320*/  @!PT LDS RZ, [RZ] ;  /* 0x00000000fffff984 */ /* 0x000fe20000000800 */
[----:B------:R-:W-:Y:S01]  /*7330*/  @!PT LDS RZ, [RZ] ;  /* 0x00000000fffff984 */ /* 0x000fe20000000800 */
[----:B------:R-:W-:Y:S01]  /*7340*/  @!PT LDS RZ, [RZ] ;  /* 0x00000000fffff984 */ /* 0x000fe20000000800 */
[----:B------:R2:W-:Y:S07]  /*7350*/  MEMBAR.ALL.CTA ;  /* 0x0000000000007992 */ /* 0x0005ee0000008000 */
[----:B--2---:R-:W2:Y:S02]  /*7360*/  FENCE.VIEW.ASYNC.S ;  /* 0x00000000000073c6 */ /* 0x004ea40000000000 */
[----:B--2---:R-:W-:Y:S06]  /*7370*/  BAR.SYNC.DEFER_BLOCKING 0x1, 0x80 ;  /* 0x0042000000007b1d */ /* 0x004fec0000010000 */
[----:B------:R-:W-:Y:S05]  /*7380*/  @P0 BRA `(.L_x_105) ;  /* 0x0000000000200947 */ /* 0x000fea0003800000 */
[----:B------:R-:W2:Y:S01]  /*7390*/  LDCU.64 UR6, c[0x0][0x348] ;  /* 0x00006900ff0677ac */ /* 0x000ea20008000a00 */
[----:B------:R-:W-:Y:S01]  /*73a0*/  ULEA UR5, UR45, UR43, 0xd ;  /* 0x0000002b2d057291 */ /* 0x000fe2000f8e68ff */
[----:B------:R-:W-:Y:S03]  /*73b0*/  UMOV UR51, UR60 ;  /* 0x0000003c00337c82 */ /* 0x000fe60008000000 */
[----:B------:R-:W-:Y:S02]  /*73c0*/  UIADD3 UR48, UPT, UPT, UR5, 0x400, URZ ;  /* 0x0000040005307890 */ /* 0x000fe4000fffe0ff */
[----:B--2---:R-:W-:Y:S04]  /*73d0*/  UIADD3 UR4, UP0, UPT, UR6, 0x680, URZ ;  /* 0x0000068006047890 */ /* 0x004fe8000ff1e0ff */
[----:B------:R-:W-:Y:S09]  /*73e0*/  UIADD3.X UR5, UPT, UPT, URZ, UR7, URZ, UP0, !UPT ;  /* 0x00000007ff057290 */ /* 0x000ff200087fe4ff */
[----:B------:R2:W-:Y:S02]  /*73f0*/  UTMASTG.3D [UR48], [UR4] ;  /* 0x00000030040073b5 */ /* 0x0005e40008010000 */
[----:B--2---:R0:W-:Y:S02]  /*7400*/  UTMACMDFLUSH ;  /* 0x00000000000079b7 */ /* 0x0041e40000000000 */
.L_x_105:
[----:B------:R-:W-:Y:S05]  /*7410*/  BSYNC.RECONVERGENT B0 ;  /* 0x0000000000007941 */ /* 0x000fea0003800200 */
.L_x_104:
[----:B------:R-:W-:Y:S01]  /*7420*/  UIADD3 UR46, UPT, UPT, UR45, 0x1, URZ ;  /* 0x000000012d2e7890 */ /* 0x000fe2000fffe0ff */
[----:B------:R-:W-:Y:S03]  /*7430*/  BSSY.RECONVERGENT B0, `(.L_x_106) ;  /* 0x0000005000007945 */ /* 0x000fe60003800200 */
[----:B------:R-:W-:Y:S04]  /*7440*/  UISETP.NE.AND UP0, UPT, UR46, 0x3, UPT ;  /* 0x000000032e00788c */ /* 0x000fe8000bf05270 */
[----:B------:R-:W-:Y:S01]  /*7450*/  USEL UR44, UR46, URZ, UP0 ;  /* 0x000000ff2e2c7287 */ /* 0x000fe20008000000 */
[----:B------:R-:W-:Y:S11]  /*7460*/  @P0 BRA `(.L_x_107) ;  /* 0x0000000000040947 */ /* 0x000ff60003800000 */
[----:B------:R-:W-:Y:S04]  /*7470*/  DEPBAR.LE SB0, 0x1 ;  /* 0x000080400000791a */ /* 0x000fe80000000000 */
.L_x_107:
[----:B------:R-:W-:Y:S05]  /*7480*/  BSYNC.RECONVERGENT B0 ;  /* 0x0000000000007941 */ /* 0x000fea0003800200 */
.L_x_106:
[----:B------:R-:W-:Y:S01]  /*7490*/  BAR.SYNC.DEFER_BLOCKING 0x1, 0x80 ;  /* 0x0042000000007b1d */ /* 0x000fe20000010000 */
[----:B------:R-:W-:Y:S01]  /*74a0*/  ISETP.NE.AND P1, PT, R70, RZ, PT ;  /* 0x000000ff4600720c */ /* 0x000fe20003f25270 */
[----:B------:R-:W-:Y:S01]  /*74b0*/  UISETP.NE.AND UP0, UPT, UR52, URZ, UPT ;  /* 0x000000ff3400728c */ /* 0x000fe2000bf05270 */
[----:B-1----:R-:W-:Y:S11]  /*74c0*/  LEA R2, R75, UR43, 0x3 ;  /* 0x0000002b4b027c11 */ /* 0x002ff6000f8e18ff */
[----:B------:R-:W-:Y:S01]  /*74d0*/  @P1 SHF.L.U32 R3, R74, 0x1f, RZ ;  /* 0x0000001f4a031819 */ /* 0x000fe200000006ff */
[----:B------:R-:W-:Y:S06]  /*74e0*/  BRA.U !UP0, `(.L_x_108) ;  /* 0x0000000108247547 */ /* 0x000fec000b800000 */
[----:B------:R-:W-:Y:S01]  /*74f0*/  IMAD.U32 R4, RZ, RZ, UR47 ;  /* 0x0000002fff047e24 */ /* 0x000fe2000f8e00ff */
[----:B------:R-:W-:Y:S01]  /*7500*/  MOV R0, UR63 ;  /* 0x0000003f00007c02 */ /* 0x000fe20008000f00 */
[----:B------:R-:W-:Y:S03]  /*7510*/  UIADD3 UR4, UPT, UPT, UR47, 0x1, URZ ;  /* 0x000000012f047890 */ /* 0x000fe6000fffe0ff */
[----:B------:R-:W-:Y:S01]  /*7520*/  @P1 LEA R4, R4, UR43, 0x3 ;  /* 0x0000002b04041c11 */ /* 0x000fe2000f8e18ff */
[----:B------:R-:W-:Y:S04]  /*7530*/  UISETP.NE.AND UP0, UPT, UR4, 0x3, UPT ;  /* 0x000000030400788c */ /* 0x000fe8000bf05270 */
[----:B------:R-:W-:Y:S01]  /*7540*/  @P1 VIADD R4, R4, 0x48 ;  /* 0x0000004804041836 */ /* 0x000fe20000000000 */
[----:B------:R-:W-:Y:S04]  /*7550*/  USEL UR47, UR4, URZ, UP0 ;  /* 0x000000ff042f7287 */ /* 0x000fe80008000000 */
[----:B------:R-:W-:Y:S04]  /*7560*/  @P1 PRMT R0, R0, 0x654, R4 ;  /* 0x0000065400001816 */ /* 0x000fe80000000004 */
[----:B------:R1:W-:Y:S04]  /*7570*/  @P1 SYNCS.ARRIVE.TRANS64.RED.A1T0 RZ, [R0+URZ], RZ ;  /* 0x000000ff00ff19a7 */ /* 0x0003e800081004ff */
.L_x_108:
[----:B------:R-:W2:Y:S01]  /*7580*/  @P1 SYNCS.PHASECHK.TRANS64.TRYWAIT P0, [R2+URZ+0x30], R3 ;  /* 0x00003003020015a7 */ /* 0x000ea200080011ff */
[----:B------:R-:W-:Y:S01]  /*7590*/  BSSY B1, `(.L_x_109) ;  /* 0x0000017000017945 */ /* 0x000fe20003800000 */
[----:B--2---:R-:W-:Y:S03]  /*75a0*/  @P1 SEL R76, RZ, 0x1, !P0 ;  /* 0x00000001ff4c1807 */ /* 0x004fe60004000000 */
[----:B------:R-:W-:Y:S05]  /*75b0*/  @!P1 BRA `(.L_x_110) ;  /* 0x0000000000509947 */ /* 0x000fea0003800000 */
[----:B------:R-:W-:Y:S01]  /*75c0*/  ISETP.NE.AND P1, PT, R77, RZ, PT ;  /* 0x000000ff4d00720c */ /* 0x000fe20003f25270 */
[----:B------:R-:W-:Y:S01]  /*75d0*/  BSSY B0, `(.L_x_111) ;  /* 0x000000a000007945 */ /* 0x000fe20003800000 */
[----:B------:R-:W-:Y:S11]  /*75e0*/  ISETP.NE.AND P0, PT, R76, RZ, PT ;  /* 0x000000ff4c00720c */ /* 0x000ff60003f05270 */
[----:B------:R-:W-:Y:S05]  /*75f0*/  @P1 IMAD R4, R75, 0x800, R52 ;  /* 0x000008004b041824 */ /* 0x000fea00078e0234 */
[----:B------:R-:W-:Y:S05]  /*7600*/  @P1 LEA R4, R4, UR43, 0x2 ;  /* 0x0000002b04041c11 */ /* 0x000fea000f8e10ff */
[--C-:B-1----:R-:W-:Y:S02]  /*7610*/  @P1 IMAD.IADD R0, R72, 0x1, R4.reuse ;  /* 0x0000000148001824 */ /* 0x102fe400078e0204 */
[----:B------:R-:W-:Y:S01]  /*7620*/  @P1 IMAD.IADD R3, R73, 0x1, R4 ;  /* 0x0000000149031824 */ /* 0x000fe200078e0204 */
[----:B------:R-:W-:Y:S06]  /*7630*/  @P0 BRA `(.L_x_112) ;  /* 0x00000000000c0947 */ /* 0x000fec0003800000 */
[----:B------:R-:W-:Y:S04]  /*7640*/  SHF.L.U32 R74, R74, 0x1f, RZ ;  /* 0x0000001f4a4a7819 */ /* 0x000fe800000006ff */
[----:B------:R-:W1:Y:S02]  /*7650*/  SYNCS.PHASECHK.TRANS64.TRYWAIT P0, [R2+URZ+0x30], R74 ;  /* 0x0000304a020075a7 */ /* 0x000e6400080011ff */
[----:B-1----:R-:W-:Y:S05]  /*7660*/  @!P0 BRA `(.L_x_113) ;  /* 0x0000001400788947 */ /* 0x002fea0003800000 */
.L_x_112:
[----:B------:R-:W-:Y:S05]  /*7670*/  BSYNC B0 ;  /* 0x0000000000007941 */ /* 0x000fea0003800000 */
.L_x_111:
[----:B------:R-:W-:Y:S11]  /*7680*/  ISETP.NE.AND P0, PT, R77, RZ, PT ;  /* 0x000000ff4d00720c */ /* 0x000ff60003f05270 */
[----:B------:R-:W-:Y:S02]  /*7690*/  @!UPT UIADD3 URZ, UPT, UPT, URZ, URZ, URZ ;  /* 0x000000fffffff290 */ /* 0x000fe4000fffe0ff */
[----:B-1----:R-:W-:Y:S01]  /*76a0*/  @P0 IADD3 R2, PT, PT, R73, R0, RZ ;  /* 0x0000000049020210 */ /* 0x002fe20007ffe0ff */
[----:B------:R-:W-:Y:S05]  /*76b0*/  @P0 WARPSYNC.ALL ;  /* 0x0000000000000948 */ /* 0x000fea0003800000 */
[----:B------:R2:W3:Y:S04]  /*76c0*/  @P0 LDSM.16.M88.4 R44, [R4+0x400] ;  /* 0x00040000042c083b */ /* 0x0004e80000000200 */
[----:B------:R2:W4:Y:S04]  /*76d0*/  @P0 LDSM.16.M88.4 R40, [R3+0x400] ;  /* 0x000400000328083b */ /* 0x0005280000000200 */
[----:B------:R2:W1:Y:S04]  /*76e0*/  @P0 LDSM.16.M88.4 R32, [R0+0x400] ;  /* 0x000400000020083b */ /* 0x0004680000000200 */
[----:B------:R2:W1:Y:S02]  /*76f0*/  @P0 LDSM.16.M88.4 R36, [R2+0x400] ;  /* 0x000400000224083b */ /* 0x0004640000000200 */
.L_x_110:
[----:B------:R-:W-:Y:S05]  /*7700*/  BSYNC B1 ;  /* 0x0000000000017941 */ /* 0x000fea0003800000 */
.L_x_109:
[----:B-12---:R-:W-:Y:S05]  /*7710*/  VIADD R0, R25, 0x20 ;  /* 0x0000002019007836 */ /* 0x006fea0000000000 */
[----:B------:R-:W-:Y:S04]  /*7720*/  SHF.R.U32.HI R0, RZ, 0x15, R0 ;  /* 0x00000015ff007819 */ /* 0x000fe80000011600 */
[----:B------:R-:W-:Y:S11]  /*7730*/  LOP3.LUT P0, RZ, R0, 0x3, R54, 0x48, !PT ;  /* 0x0000000300ff7812 */ /* 0x000ff60007804836 */
[----:B------:R-:W-:Y:S02]  /*7740*/  @!UPT UIADD3 URZ, UPT, UPT, URZ, URZ, URZ ;  /* 0x000000fffffff290 */ /* 0x000fe4000fffe0ff */
[----:B------:R-:W-:Y:S05]  /*7750*/  @!P0 BRA `(.L_x_114) ;  /* 0x0000000000408947 */ /* 0x000fea0003800000 */
[----:B------:R-:W1:Y:S01]  /*7760*/  LDCU.64 UR8, c[0x4][0x70] ;  /* 0x01000e00ff0877ac */ /* 0x000e620008000a00 */
[----:B------:R-:W-:Y:S01]  /*7770*/  MOV R3, 0x0 ;  /* 0x0000000000037802 */ /* 0x000fe20000000f00 */
[----:B------:R-:W-:Y:S02]  /*7780*/  HFMA2 R12, -RZ, RZ, 0, 5.9604644775390625e-08 ;  /* 0x00000001ff0c7431 */ /* 0x000fe400000001ff */
[----:B------:R-:W-:Y:S02]  /*7790*/  IMAD.MOV.U32 R8, RZ, RZ, 0x192 ;  /* 0x00000192ff087424 */ /* 0x000fe400078e00ff */
[----:B------:R-:W-:Y:S01]  /*77a0*/  IMAD.MOV.U32 R13, RZ, RZ, RZ ;  /* 0x000000ffff0d7224 */ /* 0x000fe200078e00ff */
[----:B------:R-:W2:Y:S01]  /*77b0*/  LDCU.64 UR6, c[0x4][0x78] ;  /* 0x01000f00ff0677ac */ /* 0x000ea20008000a00 */
[----:B------:R-:W3:Y:S01]  /*77c0*/  LDC.64 R2, c[0x4][R3] ;  /* 0x0100000003027b82 */ /* 0x000ee20000000a00 */
[----:B------:R-:W5:Y:S01]  /*77d0*/  LDCU.64 UR4, c[0x4][0x10] ;  /* 0x01000200ff0477ac */ /* 0x000f620008000a00 */
[----:B-1----:R-:W-:Y:S01]  /*77e0*/  MOV R5, UR9 ;  /* 0x0000000900057c02 */ /* 0x002fe20008000f00 */
[----:B------:R-:W-:Y:S01]  /*77f0*/  IMAD.U32 R4, RZ, RZ, UR8 ;  /* 0x00000008ff047e24 */ /* 0x000fe2000f8e00ff */
[----:B--2---:R-:W-:Y:S01]  /*7800*/  MOV R7, UR7 ;  /* 0x0000000700077c02 */ /* 0x004fe20008000f00 */
[----:B------:R-:W-:Y:S01]  /*7810*/  IMAD.U32 R6, RZ, RZ, UR6 ;  /* 0x00000006ff067e24 */ /* 0x000fe2000f8e00ff */
[----:B-----5:R-:W-:Y:S01]  /*7820*/  MOV R11, UR5 ;  /* 0x00000005000b7c02 */ /* 0x020fe20008000f00 */
[----:B------:R-:W-:Y:S02]  /*7830*/  IMAD.U32 R10, RZ, RZ, UR4 ;  /* 0x00000004ff0a7e24 */ /* 0x000fe4000f8e00ff */
[----:B------:R-:W-:Y:S07]  /*7840*/  LEPC R20, `(.L_x_114) ;  /* 0x000000001014794e */ /* 0x000fee0000000000 */
[----:B---34-:R-:W-:Y:S05]  /*7850*/  CALL.ABS.NOINC R2 ;  /* 0x0000000002007343 */ /* 0x018fea0003c00000 */
.L_x_114:
[----:B------:R-:W-:Y:S01]  /*7860*/  ISETP.NE.AND P0, PT, R64, RZ, PT ;  /* 0x000000ff4000720c */ /* 0x000fe20003f05270 */
[----:B------:R-:W-:Y:S05]  /*7870*/  WARPSYNC.ALL ;  /* 0x0000000000007948 */ /* 0x000fea0003800000 */
[----:B------:R-:W-:Y:S01]  /*7880*/  R2UR UR4, R25 ;  /* 0x00000000190472ca */ /* 0x000fe200000e0000 */
[----:B------:R-:W-:Y:S01]  /*7890*/  BSSY.RECONVERGENT B0, `(.L_x_115) ;  /* 0x0000063000007945 */ /* 0x000fe20003800200 */
[----:B---3--:R-:W-:Y:S02]  /*78a0*/  LOP3.LUT R0, R44, 0xffffe000, RZ, 0xc0, !PT ;  /* 0xffffe0002c007812 */ /* 0x008fe400078ec0ff */
[----:B------:R-:W-:Y:S02]  /*78b0*/  LOP3.LUT R2, R45, 0xffffe000, RZ, 0xc0, !PT ;  /* 0xffffe0002d027812 */ /* 0x000fe400078ec0ff */
[----:B------:R-:W-:Y:S02]  /*78c0*/  LOP3.LUT R3, R46, 0xffffe000, RZ, 0xc0, !PT ;  /* 0xffffe0002e037812 */ /* 0x000fe400078ec0ff */
[----:B------:R-:W-:Y:S02]  /*78d0*/  LOP3.LUT R20, R47, 0xffffe000, RZ, 0xc0, !PT ;  /* 0xffffe0002f147812 */ /* 0x000fe400078ec0ff */
[----:B----4-:R-:W-:Y:S02]  /*78e0*/  LOP3.LUT R21, R40, 0xffffe000, RZ, 0xc0, !PT ;  /* 0xffffe00028157812 */ /* 0x010fe400078ec0ff */
[----:B------:R-:W-:Y:S01]  /*78f0*/  LOP3.LUT R25, R41, 0xffffe000, RZ, 0xc0, !PT ;  /* 0xffffe00029197812 */ /* 0x000fe200078ec0ff */
[----:B------:R-:W1:Y:S01]  /*7900*/  LDTM.16dp128bit.x8 R4, tmem[UR4+0x20] ;  /* 0x00002004000479ee */ /* 0x000e620008180000 */
[----:B------:R-:W-:Y:S01]  /*7910*/  R2UR UR4, R71 ;  /* 0x00000000470472ca */ /* 0x000fe200000e0000 */
[----:B------:R-:W-:Y:S01]  /*7920*/  NOP ;  /* 0x0000000000007918 */ /* 0x000fe20000000000 */
[----:B------:R-:W-:Y:S02]  /*7930*/  LOP3.LUT R27, R42, 0xffffe000, RZ, 0xc0, !PT ;  /* 0xffffe0002a1b7812 */ /* 0x000fe400078ec0ff */
[----:B------:R-:W-:Y:S02]  /*7940*/  LOP3.LUT R28, R43, 0xffffe000, RZ, 0xc0, !PT ;  /* 0xffffe0002b1c7812 */ /* 0x000fe400078ec0ff */
[----:B------:R-:W-:Y:S02]  /*7950*/  LOP3.LUT R29, R32, 0xffffe000, RZ, 0xc0, !PT ;  /* 0xffffe000201d7812 */ /* 0x000fe400078ec0ff */
[----:B------:R-:W-:Y:S02]  /*7960*/  LOP3.LUT R30, R33, 0xffffe000, RZ, 0xc0, !PT ;  /* 0xffffe000211e7812 */ /* 0x000fe400078ec0ff */
[----:B------:R-:W-:Y:S02]  /*7970*/  LOP3.LUT R31, R34, 0xffffe000, RZ, 0xc0, !PT ;  /* 0xffffe000221f7812 */ /* 0x000fe400078ec0ff */
[----:B------:R-:W-:Y:S01]  /*7980*/  LOP3.LUT R32, R35, 0xffffe000, RZ, 0xc0, !PT ;  /* 0xffffe00023207812 */ /* 0x000fe200078ec0ff */
[----:B------:R-:W-:Y:S01]  /*7990*/  UIADD3 UR4, UPT, UPT, UR4, 0xb0, URZ ;  /* 0x000000b004047890 */ /* 0x000fe2000fffe0ff */
[----:B------:R-:W-:Y:S02]  /*79a0*/  LOP3.LUT R33, R36, 0xffffe000, RZ, 0xc0, !PT ;  /* 0xffffe00024217812 */ /* 0x000fe400078ec0ff */
[----:B------:R-:W-:Y:S01]  /*79b0*/  LOP3.LUT R34, R37, 0xffffe000, RZ, 0xc0, !PT ;  /* 0xffffe00025227812 */ /* 0x000fe200078ec0ff */
[----:B------:R-:W-:Y:S01]  /*79c0*/  UPRMT UR4, UR63, 0x654, UR4 ;  /* 0x000006543f047896 */ /* 0x000fe20008000004 */
[----:B------:R-:W-:Y:S02]  /*79d0*/  LOP3.LUT R35, R38, 0xffffe000, RZ, 0xc0, !PT ;  /* 0xffffe00026237812 */ /* 0x000fe400078ec0ff */
[----:B------:R-:W-:Y:S01]  /*79e0*/  LOP3.LUT R36, R39, 0xffffe000, RZ, 0xc0, !PT ;  /* 0xffffe00027247812 */ /* 0x000fe200078ec0ff */
[C---:B-1----:R-:W-:Y:S01]  /*79f0*/  FMUL R4, R24.reuse, R4 ;  /* 0x0000000418047220 */ /* 0x042fe20000400000 */
[C---:B------:R-:W-:Y:S01]  /*7a00*/  FMUL R5, R24.reuse, R5 ;  /* 0x0000000518057220 */ /* 0x040fe20000400000 */
[C---:B------:R-:W-:Y:S01]  /*7a10*/  FMUL R6, R24.reuse, R6 ;  /* 0x0000000618067220 */ /* 0x040fe20000400000 */
[----:B------:R-:W-:Y:S01]  /*7a20*/  FMUL R7, R24, R7 ;  /* 0x0000000718077220 */ /* 0x000fe20000400000 */
[----:B------:R-:W-:Y:S01]  /*7a30*/  FFMA R4, R26, R0, R4 ;  /* 0x000000001a047223 */ /* 0x000fe20000000004 */
[----:B------:R-:W-:Y:S02]  /*7a40*/  IMAD.U32 R0, RZ, RZ, UR44 ;  /* 0x0000002cff007e24 */ /* 0x000fe4000f8e00ff */
[----:B------:R-:W-:Y:S01]  /*7a50*/  FMUL R8, R24, R8 ;  /* 0x0000000818087220 */ /* 0x000fe20000400000 */
[----:B------:R-:W-:Y:S01]  /*7a60*/  FFMA R5, R26, R2, R5 ;  /* 0x000000021a057223 */ /* 0x000fe20000000005 */
[----:B------:R-:W-:Y:S01]  /*7a70*/  FMUL R9, R24, R9 ;  /* 0x0000000918097220 */ /* 0x000fe20000400000 */
[----:B------:R-:W-:Y:S01]  /*7a80*/  F2FP.TF32.F32.PACK_B R4, R4 ;  /* 0x00000004ff04723e */ /* 0x000fe200024050ff */
[----:B------:R-:W-:Y:S01]  /*7a90*/  FFMA R6, R26, R3, R6 ;  /* 0x000000031a067223 */ /* 0x000fe20000000006 */
[----:B------:R-:W-:Y:S01]  /*7aa0*/  FMUL R10, R24, R10 ;  /* 0x0000000a180a7220 */ /* 0x000fe20000400000 */
[----:B------:R-:W-:Y:S01]  /*7ab0*/  F2FP.TF32.F32.PACK_B R5, R5 ;  /* 0x00000005ff05723e */ /* 0x000fe200024050ff */
[----:B------:R-:W-:Y:S01]  /*7ac0*/  FFMA R7, R26, R20, R7 ;  /* 0x000000141a077223 */ /* 0x000fe20000000007 */
[----:B------:R-:W-:Y:S01]  /*7ad0*/  IMAD R0, R0, 0x800, R52 ;  /* 0x0000080000007824 */ /* 0x000fe200078e0234 */
[----:B------:R-:W-:Y:S01]  /*7ae0*/  F2FP.TF32.F32.PACK_B R6, R6 ;  /* 0x00000006ff06723e */ /* 0x000fe200024050ff */
[----:B------:R-:W-:Y:S01]  /*7af0*/  FMUL R11, R24, R11 ;  /* 0x0000000b180b7220 */ /* 0x000fe20000400000 */
[----:B------:R-:W-:Y:S01]  /*7b00*/  FFMA R8, R26, R21, R8 ;  /* 0x000000151a087223 */ /* 0x000fe20000000008 */
[----:B------:R-:W-:Y:S01]  /*7b10*/  F2FP.TF32.F32.PACK_B R7, R7 ;  /* 0x00000007ff07723e */ /* 0x000fe200024050ff */
[----:B------:R-:W-:Y:S01]  /*7b20*/  FMUL R12, R24, R12 ;  /* 0x0000000c180c7220 */ /* 0x000fe20000400000 */
[----:B------:R-:W-:Y:S01]  /*7b30*/  LEA R0, R0, UR43, 0x2 ;  /* 0x0000002b00007c11 */ /* 0x000fe2000f8e10ff */
[----:B------:R-:W-:Y:S01]  /*7b40*/  FFMA R9, R26, R25, R9 ;  /* 0x000000191a097223 */ /* 0x000fe20000000009 */
[----:B------:R-:W-:Y:S01]  /*7b50*/  FMUL R13, R24, R13 ;  /* 0x0000000d180d7220 */ /* 0x000fe20000400000 */
        /* <DEDUP_REMOVED lines=12> */
[C---:B------:R-:W-:Y:S01]  /*7c20*/  IADD3 R2, PT, PT, R73.reuse, 0x400, R0 ;  /* 0x0000040049027810 */ /* 0x040fe20007ffe000 */
[C---:B------:R-:W-:Y:S01]  /*7c30*/  FFMA R16, R26.reuse, R33, R16 ;  /* 0x000000211a107223 */ /* 0x040fe20000000010 */
[----:B------:R-:W-:Y:S01]  /*7c40*/  F2FP.TF32.F32.PACK_B R8, R8 ;  /* 0x00000008ff08723e */ /* 0x000fe200024050ff */
[----:B------:R-:W-:Y:S01]  /*7c50*/  SYNCS.ARRIVE.TRANS64.RED.A1T0 RZ, [UR4], RZ ;  /* 0x000000ffffff79a7 */ /* 0x000fe20008100404 */
[----:B------:R1:W-:Y:S01]  /*7c60*/  STSM.16.M88.4 [R0+0x400], R4 ;  /* 0x0004000400007844 */ /* 0x0003e20000000200 */
[----:B------:R-:W-:Y:S01]  /*7c70*/  F2FP.TF32.F32.PACK_B R9, R9 ;  /* 0x00000009ff09723e */ /* 0x000fe200024050ff */
[C---:B------:R-:W-:Y:S01]  /*7c80*/  FFMA R17, R26.reuse, R34, R17 ;  /* 0x000000221a117223 */ /* 0x040fe20000000011 */
[----:B------:R-:W-:Y:S01]  /*7c90*/  F2FP.TF32.F32.PACK_B R10, R10 ;  /* 0x0000000aff0a723e */ /* 0x000fe200024050ff */
[C---:B------:R-:W-:Y:S01]  /*7ca0*/  FFMA R18, R26.reuse, R35, R18 ;  /* 0x000000231a127223 */ /* 0x040fe20000000012 */
[----:B------:R-:W-:Y:S01]  /*7cb0*/  F2FP.TF32.F32.PACK_B R11, R11 ;  /* 0x0000000bff0b723e */ /* 0x000fe200024050ff */
[----:B------:R-:W-:Y:S01]  /*7cc0*/  FFMA R19, R26, R36, R19 ;  /* 0x000000241a137223 */ /* 0x000fe20000000013 */
[----:B------:R-:W-:Y:S02]  /*7cd0*/  IADD3 R72, PT, PT, R72, 0x400, R0 ;  /* 0x0000040048487810 */ /* 0x000fe40007ffe000 */
[----:B------:R-:W-:Y:S01]  /*7ce0*/  F2FP.TF32.F32.PACK_B R12, R12 ;  /* 0x0000000cff0c723e */ /* 0x000fe200024050ff */
        /* <DEDUP_REMOVED lines=20> */
[----:B------:R-:W-:Y:S02]  /*7e30*/  ULEA UR5, UR44, UR43, 0xd ;  /* 0x0000002b2c057291 */ /* 0x000fe4000f8e68ff */
[----:B------:R-:W-:Y:S02]  /*7e40*/  UIADD3 UR9, UPT, UPT, UR49, 0x20, URZ ;  /* 0x0000002031097890 */ /* 0x000fe4000fffe0ff */
[----:B------:R-:W-:Y:S01]  /*7e50*/  UIADD3 UR8, UPT, UPT, UR5, 0x400, URZ ;  /* 0x0000040005087890 */ /* 0x000fe2000fffe0ff */
[----:B------:R-:W-:Y:S01]  /*7e60*/  UMOV UR10, UR50 ;  /* 0x00000032000a7c82 */ /* 0x000fe20008000000 */
[----:B------:R-:W-:Y:S01]  /*7e70*/  UMOV UR11, UR60 ;  /* 0x0000003c000b7c82 */ /* 0x000fe20008000000 */
[----:B--2---:R-:W-:Y:S04]  /*7e80*/  UIADD3 UR4, UP0, UPT, UR6, 0x680, URZ ;  /* 0x0000068006047890 */ /* 0x004fe8000ff1e0ff */
[----:B------:R-:W-:Y:S09]  /*7e90*/  UIADD3.X UR5, UPT, UPT, URZ, UR7, URZ, UP0, !UPT ;  /* 0x00000007ff057290 */ /* 0x000ff200087fe4ff */
[----:B------:R2:W-:Y:S02]  /*7ea0*/  UTMASTG.3D [UR8], [UR4] ;  /* 0x00000008040073b5 */ /* 0x0005e40008010000 */
[----:B--2---:R0:W-:Y:S02]  /*7eb0*/  UTMACMDFLUSH ;  /* 0x00000000000079b7 */ /* 0x0041e40000000000 */
.L_x_116:
[----:B------:R-:W-:Y:S05]  /*7ec0*/  BSYNC.RECONVERGENT B0 ;  /* 0x0000000000007941 */ /* 0x000fea0003800200 */
.L_x_115:
[----:B------:R-:W-:Y:S01]  /*7ed0*/  UIADD3 UR4, UPT, UPT, UR44, 0x1, URZ ;  /* 0x000000012c047890 */ /* 0x000fe2000fffe0ff */
[----:B------:R-:W-:Y:S03]  /*7ee0*/  BSSY.RECONVERGENT B0, `(.L_x_117) ;  /* 0x0000008000007945 */ /* 0x000fe60003800200 */
[----:B------:R-:W-:Y:S04]  /*7ef0*/  UISETP.NE.AND UP0, UPT, UR4, 0x3, UPT ;  /* 0x000000030400788c */ /* 0x000fe8000bf05270 */
[----:B------:R-:W-:Y:S02]  /*7f00*/  UISETP.EQ.XOR UP1, UPT, UR46, 0x3, !UP0 ;  /* 0x000000032e00788c */ /* 0x000fe4000c722a70 */
[----:B------:R-:W-:Y:S02]  /*7f10*/  USEL UR45, UR4, URZ, UP0 ;  /* 0x000000ff042d7287 */ /* 0x000fe40008000000 */
[----:B------:R-:W-:Y:S04]  /*7f20*/  USEL UR5, URZ, 0x1, !UP1 ;  /* 0x00000001ff057887 */ /* 0x000fe8000c800000 */
[----:B------:R-:W-:Y:S01]  /*7f30*/  ULOP3.LUT UR53, UR53, UR5, URZ, 0x3c, !UPT ;  /* 0x0000000535357292 */ /* 0x000fe2000f8e3cff */
[----:B------:R-:W-:Y:S11]  /*7f40*/  @P0 BRA `(.L_x_118) ;  /* 0x0000000000040947 */ /* 0x000ff60003800000 */
[----:B------:R-:W-:Y:S04]  /*7f50*/  DEPBAR.LE SB0, 0x1 ;  /* 0x000080400000791a */ /* 0x000fe80000000000 */
.L_x_118:
[----:B------:R-:W-:Y:S05]  /*7f60*/  BSYNC.RECONVERGENT B0 ;  /* 0x0000000000007941 */ /* 0x000fea0003800200 */
.L_x_117:
[----:B------:R-:W-:Y:S01]  /*7f70*/  BAR.SYNC.DEFER_BLOCKING 0x1, 0x80 ;  /* 0x0042000000007b1d */ /* 0x000fe20000010000 */
[----:B------:R-:W-:Y:S01]  /*7f80*/  UISETP.NE.AND UP0, UPT, UR52, -0x2, UPT ;  /* 0xfffffffe3400788c */ /* 0x000fe2000bf05270 */
[----:B------:R-:W-:Y:S08]  /*7f90*/  IADD3 R22, PT, PT, R22, 0x1, RZ ;  /* 0x0000000116167810 */ /* 0x000ff00007ffe0ff */
[----:B------:R-:W-:Y:S05]  /*7fa0*/  BRA.U !UP0, `(.L_x_119) ;  /* 0x0000000108287547 */ /* 0x000fea000b800000 */
[----:B------:R-:W-:Y:S01]  /*7fb0*/  ISETP.NE.AND P0, PT, R70, RZ, PT ;  /* 0x000000ff4600720c */ /* 0x000fe20003f05270 */
[----:B-1----:R-:W-:Y:S01]  /*7fc0*/  IMAD.U32 R2, RZ, RZ, UR47 ;  /* 0x0000002fff027e24 */ /* 0x002fe2000f8e00ff */
[----:B------:R-:W-:Y:S01]  /*7fd0*/  UIADD3 UR4, UPT, UPT, UR47, 0x1, URZ ;  /* 0x000000012f047890 */ /* 0x000fe2000fffe0ff */
[----:B------:R-:W-:Y:S03]  /*7fe0*/  IMAD.U32 R0, RZ, RZ, UR63 ;  /* 0x0000003fff007e24 */ /* 0x000fe6000f8e00ff */
[----:B------:R-:W-:Y:S04]  /*7ff0*/  UISETP.NE.AND UP0, UPT, UR4, 0x3, UPT ;  /* 0x000000030400788c */ /* 0x000fe8000bf05270 */
[----:B------:R-:W-:Y:S03]  /*8000*/  USEL UR47, UR4, URZ, UP0 ;  /* 0x000000ff042f7287 */ /* 0x000fe60008000000 */
[----:B------:R-:W-:Y:S05]  /*8010*/  @P0 LEA R2, R2, UR43, 0x3 ;  /* 0x0000002b02020c11 */ /* 0x000fea000f8e18ff */
[----:B------:R-:W-:Y:S05]  /*8020*/  @P0 VIADD R2, R2, 0x48 ;  /* 0x0000004802020836 */ /* 0x000fea0000000000 */
[----:B------:R-:W-:Y:S04]  /*8030*/  @P0 PRMT R0, R0, 0x654, R2 ;  /* 0x0000065400000816 */ /* 0x000fe80000000002 */
[----:B------:R2:W-:Y:S03]  /*8040*/  @P0 SYNCS.ARRIVE.TRANS64.RED.A1T0 RZ, [R0+URZ], RZ ;  /* 0x000000ff00ff09a7 */ /* 0x0005e600081004ff */
.L_x_119:
[----:B------:R-:W-:Y:S01]  /*8050*/  R2UR UR6, R69 ;  /* 0x00000000450672ca */ /* 0x000fe200000e0000 */
[----:B------:R-:W-:Y:S01]  /*8060*/  UIADD3 UR52, UPT, UPT, UR52, 0x2, URZ ;  /* 0x0000000234347890 */ /* 0x000fe2000fffe0ff */
[----:B------:R-:W-:Y:S02]  /*8070*/  R2UR UR5, R55 ;  /* 0x00000000370572ca */ /* 0x000fe400000e0000 */
[----:B------:R-:W-:Y:S02]  /*8080*/  R2UR UR4, R56 ;  /* 0x00000000380472ca */ /* 0x000fe400000e0000 */
[----:B------:R-:W-:Y:S02]  /*8090*/  R2UR UR60, R67 ;  /* 0x00000000433c72ca */ /* 0x000fe400000e0000 */
[----:B------:R-:W-:Y:S02]  /*80a0*/  ISETP.NE.AND P0, PT, R59, 0x2, PT ;  /* 0x000000023b00780c */ /* 0x000fe40003f05270 */
[----:B------:R-:W-:Y:S02]  /*80b0*/  ISETP.NE.AND P1, PT, R22, 0x4, PT ;  /* 0x000000041600780c */ /* 0x000fe40003f25270 */
[----:B-1----:R-:W-:Y:S01]  /*80c0*/  SEL R2, RZ, 0x1, P0 ;  /* 0x00000001ff027807 */ /* 0x002fe20000000000 */
[----:B------:R-:W-:Y:S01]  /*80d0*/  UISETP.NE.AND UP0, UPT, UR6, URZ, UPT ;  /* 0x000000ff0600728c */ /* 0x000fe2000bf05270 */
[----:B--2---:R-:W-:Y:S01]  /*80e0*/  SEL R0, RZ, 0x1, P1 ;  /* 0x00000001ff007807 */ /* 0x004fe20000800000 */
[----:B------:R-:W-:Y:S01]  /*80f0*/  UIADD3 UR27, UPT, UPT, UR36, UR5, URZ ;  /* 0x00000005241b7290 */ /* 0x000fe2000fffe0ff */
[----:B------:R-:W-:Y:S01]  /*8100*/  LOP3.LUT R60, R60, R2, RZ, 0x3c, !PT ;  /* 0x000000023c3c7212 */ /* 0x000fe200078e3cff */
[----:B------:R-:W-:Y:S01]  /*8110*/  UIADD3 UR25, UPT, UPT, UR37, UR4, URZ ;  /* 0x0000000425197290 */ /* 0x000fe2000fffe0ff */
[----:B------:R-:W-:Y:S02]  /*8120*/  LOP3.LUT R61, R61, R0, RZ, 0x3c, !PT ;  /* 0x000000003d3d7212 */ /* 0x000fe400078e3cff */
[----:B------:R-:W-:Y:S02]  /*8130*/  SEL R59, R59, RZ, P0 ;  /* 0x000000ff3b3b7207 */ /* 0x000fe40000000000 */
[----:B------:R-:W-:Y:S01]  /*8140*/  SEL R22, R22, RZ, P1 ;  /* 0x000000ff16167207 */ /* 0x000fe20000800000 */
[----:B------:R-:W-:Y:S06]  /*8150*/  BRA.U UP0, `(.L_x_120) ;  /* 0xffffffd900b07547 */ /* 0x000fec000b83ffff */
[----:B------:R-:W-:-:S13]  /*8160*/  R2UR UR4, R57 ;  /* 0x00000000390472ca */ /* 0x000fda00000e0000 */
[----:B------:R-:W-:-:S09]  /*8170*/  UISETP.NE.AND UP0, UPT, UR4, URZ, UPT ;  /* 0x000000ff0400728c */ /* 0x000fd2000bf05270 */
[----:B------:R-:W-:Y:S05]  /*8180*/  BRA.U !UP0, `(.L_x_121) ;  /* 0x0000000108487547 */ /* 0x000fea000b800000 */
[----:B------:R-:W1:Y:S02]  /*8190*/  LDCU.64 UR4, c[0x0][0x890] ;  /* 0x00011200ff0477ac */ /* 0x000e640008000a00 */
[----:B-1----:R-:W-:-:S04]  /*81a0*/  UISETP.NE.U32.AND UP0, UPT, UR4, URZ, UPT ;  /* 0x000000ff0400728c */ /* 0x002fc8000bf05070 */
[----:B------:R-:W-:-:S09]  /*81b0*/  UISETP.NE.AND.EX UP0, UPT, UR5, URZ, UPT, UP0 ;  /* 0x000000ff0500728c */ /* 0x000fd2000bf05300 */
[----:B------:R-:W-:Y:S05]  /*81c0*/  BRA.U UP0, `(.L_x_122) ;  /* 0x00000001000c7547 */ /* 0x000fea000b800000 */
[----:B------:R-:W-:-:S13]  /*81d0*/  FSETP.NEU.AND P0, PT, R26, RZ, PT ;  /* 0x000000ff1a00720b */ /* 0x000fda0003f0d000 */
[----:B------:R-:W-:Y:S05]  /*81e0*/  @!P0 EXIT ;  /* 0x000000000000894d */ /* 0x000fea0003800000 */
[----:B------:R-:W-:Y:S05]  /*81f0*/  BRA `(.L_x_121) ;  /* 0x00000000002c7947 */ /* 0x000fea0003800000 */
.L_x_122:
[----:B------:R-:W-:Y:S01]  /*8200*/  ISETP.NE.AND P0, PT, R58, RZ, PT ;  /* 0x000000ff3a00720c */ /* 0x000fe20003f05270 */
[----:B------:R-:W-:-:S12]  /*8210*/  BSSY.RECONVERGENT B0, `(.L_x_121) ;  /* 0x0000009000007945 */ /* 0x000fd80003800200 */
[----:B------:R-:W-:Y:S05]  /*8220*/  @P0 BRA `(.L_x_123) ;  /* 0x0000000000140947 */ /* 0x000fea0003800000 */
[----:B------:R-:W1:Y:S02]  /*8230*/  LDCU.64 UR4, c[0x0][0x888] ;  /* 0x00011100ff0477ac */ /* 0x000e640008000a00 */
[----:B-1----:R-:W-:-:S04]  /*8240*/  ISETP.NE.U32.AND P0, PT, RZ, UR4, PT ;  /* 0x00000004ff007c0c */ /* 0x002fc8000bf05070 */
[----:B------:R-:W-:-:S13]  /*8250*/  ISETP.NE.AND.EX P0, PT, RZ, UR5, PT, P0 ;  /* 0x00000005ff007c0c */ /* 0x000fda000bf05300 */
[----:B------:R-:W-:Y:S05]  /*8260*/  @!P0 EXIT ;  /* 0x000000000000894d */ /* 0x000fea0003800000 */
[----:B------:R-:W-:Y:S05]  /*8270*/  BRA `(.L_x_124) ;  /* 0x0000000000087947 */ /* 0x000fea0003800000 */
.L_x_123:
[----:B------:R-:W-:-:S13]  /*8280*/  FSETP.NEU.AND P0, PT, R26, RZ, PT ;  /* 0x000000ff1a00720b */ /* 0x000fda0003f0d000 */
[----:B------:R-:W-:Y:S05]  /*8290*/  @!P0 EXIT ;  /* 0x000000000000894d */ /* 0x000fea0003800000 */
.L_x_124:
[----:B------:R-:W-:Y:S05]  /*82a0*/  BSYNC.RECONVERGENT B0 ;  /* 0x0000000000007941 */ /* 0x000fea0003800200 */
.L_x_121:
[----:B------:R-:W-:Y:S01]  /*82b0*/  ULEA UR4, UR47, UR43, 0x3 ;  /* 0x0000002b2f047291 */ /* 0x000fe2000f8e18ff */
[----:B------:R-:W-:-:S04]  /*82c0*/  DEPBAR.LE SB0, 0x0 ;  /* 0x000080000000791a */ /* 0x000fc80000000000 */
[----:B------:R-:W-:-:S04]  /*82d0*/  UIADD3 UR4, UPT, UPT, UR4, 0x48, URZ ;  /* 0x0000004804047890 */ /* 0x000fc8000fffe0ff */
[----:B------:R-:W-:-:S09]  /*82e0*/  UPRMT UR4, UR63, 0x654, UR4 ;  /* 0x000006543f047896 */ /* 0x000fd20008000004 */
[----:B------:R-:W-:Y:S01]  /*82f0*/  SYNCS.ARRIVE.TRANS64.RED.A1T0 RZ, [UR4], RZ ;  /* 0x000000ffffff79a7 */ /* 0x000fe20008100404 */
[----:B------:R-:W-:Y:S05]  /*8300*/  EXIT ;  /* 0x000000000000794d */ /* 0x000fea0003800000 */
.L_x_24:
[----:B--2---:R2:W3:Y:S02]  /*8310*/  SYNCS.PHASECHK.TRANS64.TRYWAIT P0, [R0+URZ+0xe0], R2 ;  /* 0x0000e002000075a7 */ /* 0x0044e400080011ff */
[----:B---3--:R-:W-:Y:S05]  /*8320*/  @!P0 NANOSLEEP.SYNCS 0x989680 ;  /* 0x009896800000895d */ /* 0x008fea0003900000 */
[----:B------:R-:W3:Y:S02]  /*8330*/  @!P0 SYNCS.PHASECHK.TRANS64 P0, [R0+URZ+0xe0], R2 ;  /* 0x0000e002000085a7 */ /* 0x000ee400080010ff */
[----:B---3--:R-:W-:Y:S05]  /*8340*/  @!P0 BRA `(.L_x_24) ;  /* 0xfffffffc00f08947 */ /* 0x008fea000383ffff */
[----:B------:R-:W-:Y:S05]  /*8350*/  BRA `(.L_x_125) ;  /* 0xffffff9400cc7947 */ /* 0x000fea000383ffff */
.L_x_27:
[----:B-1----:R-:W-:-:S07]  /*8360*/  MOV R0, UR57 ;  /* 0x0000003900007c02 */ /* 0x002fce0008000f00 */
.L_x_126:
[----:B-1----:R1:W2:Y:S02]  /*8370*/  SYNCS.PHASECHK.TRANS64.TRYWAIT P0, [R0+URZ+0x18], R3 ;  /* 0x00001803000075a7 */ /* 0x0022a400080011ff */
[----:B--2---:R-:W-:Y:S05]  /*8380*/  @!P0 NANOSLEEP.SYNCS 0x989680 ;  /* 0x009896800000895d */ /* 0x004fea0003900000 */
[----:B------:R-:W2:Y:S02]  /*8390*/  @!P0 SYNCS.PHASECHK.TRANS64 P0, [R0+URZ+0x18], R3 ;  /* 0x00001803000085a7 */ /* 0x000ea400080010ff */
[----:B--2---:R-:W-:Y:S05]  /*83a0*/  @!P0 BRA `(.L_x_126) ;  /* 0xfffffffc00f08947 */ /* 0x004fea000383ffff */
[----:B------:R-:W-:Y:S05]  /*83b0*/  BRA `(.L_x_26) ;  /* 0xffffff9800187947 */ /* 0x000fea000383ffff */
.L_x_36:
[----:B-1----:R-:W-:-:S07]  /*83c0*/  MOV R0, UR57 ;  /* 0x0000003900007c02 */ /* 0x002fce0008000f00 */
.L_x_127:
[----:B-1----:R1:W2:Y:S02]  /*83d0*/  SYNCS.PHASECHK.TRANS64.TRYWAIT P0, [R0+URZ+0x18], R3 ;  /* 0x00001803000075a7 */ /* 0x0022a400080011ff */
[----:B--2---:R-:W-:Y:S05]  /*83e0*/  @!P0 NANOSLEEP.SYNCS 0x989680 ;  /* 0x009896800000895d */ /* 0x004fea0003900000 */
[----:B------:R-:W2:Y:S02]  /*83f0*/  @!P0 SYNCS.PHASECHK.TRANS64 P0, [R0+URZ+0x18], R3 ;  /* 0x00001803000085a7 */ /* 0x000ea400080010ff */
[----:B--2---:R-:W-:Y:S05]  /*8400*/  @!P0 BRA `(.L_x_127) ;  /* 0xfffffffc00f08947 */ /* 0x004fea000383ffff */
[----:B------:R-:W-:Y:S05]  /*8410*/  BRA `(.L_x_35) ;  /* 0xffffff9c007c7947 */ /* 0x000fea000383ffff */
.L_x_43:
[----:B-1----:R1:W4:Y:S02]  /*8420*/  SYNCS.PHASECHK.TRANS64.TRYWAIT P0, [R3+URZ+0x70], R0 ;  /* 0x00007000030075a7 */ /* 0x00232400080011ff */
[----:B----4-:R-:W-:Y:S05]  /*8430*/  @!P0 NANOSLEEP.SYNCS 0x989680 ;  /* 0x009896800000895d */ /* 0x010fea0003900000 */
[----:B------:R-:W4:Y:S02]  /*8440*/  @!P0 SYNCS.PHASECHK.TRANS64 P0, [R3+URZ+0x70], R0 ;  /* 0x00007000030085a7 */ /* 0x000f2400080010ff */
[----:B----4-:R-:W-:Y:S05]  /*8450*/  @!P0 BRA `(.L_x_43) ;  /* 0xfffffffc00f08947 */ /* 0x010fea000383ffff */
[----:B------:R-:W-:Y:S05]  /*8460*/  BRA `(.L_x_128) ;  /* 0xffffffa000c07947 */ /* 0x000fea000383ffff */
.L_x_47:
[----:B------:R-:W-:-:S07]  /*8470*/  MOV R0, UR4 ;  /* 0x0000000400007c02 */ /* 0x000fce0008000f00 */
.L_x_129:
[----:B-1----:R1:W2:Y:S02]  /*8480*/  SYNCS.PHASECHK.TRANS64.TRYWAIT P0, [R0+URZ], R2 ;  /* 0x00000002000075a7 */ /* 0x0022a400080011ff */
[----:B--2---:R-:W-:Y:S05]  /*8490*/  @!P0 NANOSLEEP.SYNCS 0x989680 ;  /* 0x009896800000895d */ /* 0x004fea0003900000 */
[----:B------:R-:W2:Y:S02]  /*84a0*/  @!P0 SYNCS.PHASECHK.TRANS64 P0, [R0+URZ], R2 ;  /* 0x00000002000085a7 */ /* 0x000ea400080010ff */
[----:B--2---:R-:W-:Y:S05]  /*84b0*/  @!P0 BRA `(.L_x_129) ;  /* 0xfffffffc00f08947 */ /* 0x004fea000383ffff */
[----:B------:R-:W-:Y:S05]  /*84c0*/  BRA `(.L_x_130) ;  /* 0xffffffa8006c7947 */ /* 0x000fea000383ffff */
.L_x_48:
[----:B------:R-:W-:-:S07]  /*84d0*/  MOV R0, UR5 ;  /* 0x0000000500007c02 */ /* 0x000fce0008000f00 */
.L_x_131:
[----:B-1----:R1:W2:Y:S02]  /*84e0*/  SYNCS.PHASECHK.TRANS64.TRYWAIT P0, [R0+URZ], R2 ;  /* 0x00000002000075a7 */ /* 0x0022a400080011ff */
[----:B--2---:R-:W-:Y:S05]  /*84f0*/  @!P0 NANOSLEEP.SYNCS 0x989680 ;  /* 0x009896800000895d */ /* 0x004fea0003900000 */
[----:B------:R-:W2:Y:S02]  /*8500*/  @!P0 SYNCS.PHASECHK.TRANS64 P0, [R0+URZ], R2 ;  /* 0x00000002000085a7 */ /* 0x000ea400080010ff */
[----:B--2---:R-:W-:Y:S05]  /*8510*/  @!P0 BRA `(.L_x_131) ;  /* 0xfffffffc00f08947 */ /* 0x004fea000383ffff */
[----:B------:R-:W-:Y:S05]  /*8520*/  BRA `(.L_x_132) ;  /* 0xffffffa800787947 */ /* 0x000fea000383ffff */
.L_x_51:
[----:B--2---:R2:W3:Y:S02]  /*8530*/  SYNCS.PHASECHK.TRANS64.TRYWAIT P0, [R2+URZ+0xd0], R4 ;  /* 0x0000d004020075a7 */ /* 0x0044e400080011ff */
[----:B---3--:R-:W-:Y:S05]  /*8540*/  @!P0 NANOSLEEP.SYNCS 0x989680 ;  /* 0x009896800000895d */ /* 0x008fea0003900000 */
[----:B------:R-:W3:Y:S02]  /*8550*/  @!P0 SYNCS.PHASECHK.TRANS64 P0, [R2+URZ+0xd0], R4 ;  /* 0x0000d004020085a7 */ /* 0x000ee400080010ff */
[----:B---3--:R-:W-:Y:S05]  /*8560*/  @!P0 BRA `(.L_x_51) ;  /* 0xfffffffc00f08947 */ /* 0x008fea000383ffff */
[----:B------:R-:W-:Y:S05]  /*8570*/  BRA `(.L_x_133) ;  /* 0xffffffa800d47947 */ /* 0x000fea000383ffff */
.L_x_52:
[----:B------:R-:W-:-:S07]  /*8580*/  MOV R2, UR4 ;  /* 0x0000000400027c02 */ /* 0x000fce0008000f00 */
.L_x_134:
[----:B--2---:R2:W3:Y:S02]  /*8590*/  SYNCS.PHASECHK.TRANS64.TRYWAIT P0, [R2+URZ+0x80], R5 ;  /* 0x00008005020075a7 */ /* 0x0044e400080011ff */
[----:B---3--:R-:W-:Y:S05]  /*85a0*/  @!P0 NANOSLEEP.SYNCS 0x989680 ;  /* 0x009896800000895d */ /* 0x008fea0003900000 */
[----:B------:R-:W3:Y:S02]  /*85b0*/  @!P0 SYNCS.PHASECHK.TRANS64 P0, [R2+URZ+0x80], R5 ;  /* 0x00008005020085a7 */ /* 0x000ee400080010ff */
[----:B---3--:R-:W-:Y:S05]  /*85c0*/  @!P0 BRA `(.L_x_134) ;  /* 0xfffffffc00f08947 */ /* 0x008fea000383ffff */
[----:B------:R-:W-:Y:S05]  /*85d0*/  BRA `(.L_x_135) ;  /* 0xffffffa800e47947 */ /* 0x000fea000383ffff */
.L_x_53:
[----:B--2---:R2:W3:Y:S02]  /*85e0*/  SYNCS.PHASECHK.TRANS64.TRYWAIT P1, [R2+URZ+0x70], R4 ;  /* 0x00007004020075a7 */ /* 0x0044e400080211ff */
[----:B---3--:R-:W-:Y:S05]  /*85f0*/  @!P1 NANOSLEEP.SYNCS 0x989680 ;  /* 0x009896800000995d */ /* 0x008fea0003900000 */
[----:B------:R-:W3:Y:S02]  /*8600*/  @!P1 SYNCS.PHASECHK.TRANS64 P1, [R2+URZ+0x70], R4 ;  /* 0x00007004020095a7 */ /* 0x000ee400080210ff */
[----:B---3--:R-:W-:Y:S05]  /*8610*/  @!P1 BRA `(.L_x_53) ;  /* 0xfffffffc00f09947 */ /* 0x008fea000383ffff */
[----:B------:R-:W-:Y:S05]  /*8620*/  BRA `(.L_x_136) ;  /* 0xffffffac00147947 */ /* 0x000fea000383ffff */
.L_x_56:
[----:B------:R-:W-:-:S07]  /*8630*/  MOV R0, UR4 ;  /* 0x0000000400007c02 */ /* 0x000fce0008000f00 */
.L_x_137:
[----:B--2---:R2:W3:Y:S02]  /*8640*/  SYNCS.PHASECHK.TRANS64.TRYWAIT P0, [R0+URZ+0x80], R2 ;  /* 0x00008002000075a7 */ /* 0x0044e400080011ff */
[----:B---3--:R-:W-:Y:S05]  /*8650*/  @!P0 NANOSLEEP.SYNCS 0x989680 ;  /* 0x009896800000895d */ /* 0x008fea0003900000 */
[----:B------:R-:W3:Y:S02]  /*8660*/  @!P0 SYNCS.PHASECHK.TRANS64 P0, [R0+URZ+0x80], R2 ;  /* 0x00008002000085a7 */ /* 0x000ee400080010ff */
[----:B---3--:R-:W-:Y:S05]  /*8670*/  @!P0 BRA `(.L_x_137) ;  /* 0xfffffffc00f08947 */ /* 0x008fea000383ffff */
[----:B------:R-:W-:Y:S05]  /*8680*/  BRA `(.L_x_55) ;  /* 0xffffffac00687947 */ /* 0x000fea000383ffff */
.L_x_63:
[----:B-1----:R1:W2:Y:S02]  /*8690*/  SYNCS.PHASECHK.TRANS64.TRYWAIT P1, [R0+URZ+0x70], R2 ;  /* 0x00007002000075a7 */ /* 0x0022a400080211ff */
[----:B--2---:R-:W-:Y:S05]  /*86a0*/  @!P1 NANOSLEEP.SYNCS 0x989680 ;  /* 0x009896800000995d */ /* 0x004fea0003900000 */
[----:B------:R-:W2:Y:S02]  /*86b0*/  @!P1 SYNCS.PHASECHK.TRANS64 P1, [R0+URZ+0x70], R2 ;  /* 0x00007002000095a7 */ /* 0x000ea400080210ff */
[----:B--2---:R-:W-:Y:S05]  /*86c0*/  @!P1 BRA `(.L_x_63) ;  /* 0xfffffffc00f09947 */ /* 0x004fea000383ffff */
[----:B------:R-:W-:Y:S05]  /*86d0*/  BRA `(.L_x_138) ;  /* 0xffffffb000d07947 */ /* 0x000fea000383ffff */
.L_x_64:
[----:B------:R-:W-:-:S13]  /*86e0*/  R2UR UR4, R13 ;  /* 0x000000000d0472ca */ /* 0x000fda00000e0000 */
[----:B------:R-:W-:-:S07]  /*86f0*/  MOV R2, UR4 ;  /* 0x0000000400027c02 */ /* 0x000fce0008000f00 */
.L_x_139:
[----:B-1----:R1:W2:Y:S02]  /*8700*/  SYNCS.PHASECHK.TRANS64.TRYWAIT P0, [R2+URZ+0xb0], R0 ;  /* 0x0000b000020075a7 */ /* 0x0022a400080011ff */
[----:B--2---:R-:W-:Y:S05]  /*8710*/  @!P0 NANOSLEEP.SYNCS 0x989680 ;  /* 0x009896800000895d */ /* 0x004fea0003900000 */
[----:B------:R-:W2:Y:S02]  /*8720*/  @!P0 SYNCS.PHASECHK.TRANS64 P0, [R2+URZ+0xb0], R0 ;  /* 0x0000b000020085a7 */ /* 0x000ea400080010ff */
[----:B--2---:R-:W-:Y:S05]  /*8730*/  @!P0 BRA `(.L_x_139) ;  /* 0xfffffffc00f08947 */ /* 0x004fea000383ffff */
[----:B------:R-:W-:Y:S05]  /*8740*/  BRA `(.L_x_140) ;  /* 0xffffffb400247947 */ /* 0x000fea000383ffff */
.L_x_67:
[----:B------:R-:W-:Y:S07]  /*8750*/  MOV R0, UR5 ;  /* 0x0000000500007c02 */ /* 0x000fee0008000f00 */
.L_x_141:
[----:B-1----:R1:W2:Y:S02]  /*8760*/  SYNCS.PHASECHK.TRANS64.TRYWAIT P0, [R0+URZ], R2 ;  /* 0x00000002000075a7 */ /* 0x0022a400080011ff */
[----:B--2---:R-:W-:Y:S05]  /*8770*/  @!P0 NANOSLEEP.SYNCS 0x989680 ;  /* 0x009896800000895d */ /* 0x004fea0003900000 */
[----:B------:R-:W2:Y:S02]  /*8780*/  @!P0 SYNCS.PHASECHK.TRANS64 P0, [R0+URZ], R2 ;  /* 0x00000002000085a7 */ /* 0x000ea400080010ff */
[----:B--2---:R-:W-:Y:S05]  /*8790*/  @!P0 BRA `(.L_x_141) ;  /* 0xfffffffc00f08947 */ /* 0x004fea000383ffff */
[----:B------:R-:W-:Y:S05]  /*87a0*/  BRA `(.L_x_66) ;  /* 0xffffffb400407947 */ /* 0x000fea000383ffff */
.L_x_70:
[----:B------:R-:W-:-:S07]  /*87b0*/  MOV R0, UR4 ;  /* 0x0000000400007c02 */ /* 0x000fce0008000f00 */
.L_x_142:
[----:B--2---:R2:W3:Y:S02]  /*87c0*/  SYNCS.PHASECHK.TRANS64.TRYWAIT P0, [R0+URZ], R2 ;  /* 0x00000002000075a7 */ /* 0x0044e400080011ff */
[----:B---3--:R-:W-:Y:S05]  /*87d0*/  @!P0 NANOSLEEP.SYNCS 0x989680 ;  /* 0x009896800000895d */ /* 0x008fea0003900000 */
[----:B------:R-:W3:Y:S02]  /*87e0*/  @!P0 SYNCS.PHASECHK.TRANS64 P0, [R0+URZ], R2 ;  /* 0x00000002000085a7 */ /* 0x000ee400080010ff */
[----:B---3--:R-:W-:Y:S05]  /*87f0*/  @!P0 BRA `(.L_x_142) ;  /* 0xfffffffc00f08947 */ /* 0x008fea000383ffff */
[----:B------:R-:W-:Y:S05]  /*8800*/  BRA `(.L_x_143) ;  /* 0xffffffbc004c7947 */ /* 0x000fea000383ffff */
.L_x_71:
[----:B------:R-:W-:-:S07]  /*8810*/  MOV R0, UR5 ;  /* 0x0000000500007c02 */ /* 0x000fce0008000f00 */
.L_x_144:
[----:B-1----:R1:W2:Y:S02]  /*8820*/  SYNCS.PHASECHK.TRANS64.TRYWAIT P0, [R0+URZ], R3 ;  /* 0x00000003000075a7 */ /* 0x0022a400080011ff */
[----:B--2---:R-:W-:Y:S05]  /*8830*/  @!P0 NANOSLEEP.SYNCS 0x989680 ;  /* 0x009896800000895d */ /* 0x004fea0003900000 */
[----:B------:R-:W2:Y:S02]  /*8840*/  @!P0 SYNCS.PHASECHK.TRANS64 P0, [R0+URZ], R3 ;  /* 0x00000003000085a7 */ /* 0x000ea400080010ff */
[----:B--2---:R-:W-:Y:S05]  /*8850*/  @!P0 BRA `(.L_x_144) ;  /* 0xfffffffc00f08947 */ /* 0x004fea000383ffff */
[----:B------:R-:W-:Y:S05]  /*8860*/  BRA `(.L_x_145) ;  /* 0xffffffbc00587947 */ /* 0x000fea000383ffff */
.L_x_72:
[----:B------:R-:W-:-:S07]  /*8870*/  MOV R0, UR5 ;  /* 0x0000000500007c02 */ /* 0x000fce0008000f00 */
.L_x_146:
[----:B-1----:R1:W2:Y:S02]  /*8880*/  SYNCS.PHASECHK.TRANS64.TRYWAIT P0, [R0+URZ], R3 ;  /* 0x00000003000075a7 */ /* 0x0022a400080011ff */
[----:B--2---:R-:W-:Y:S05]  /*8890*/  @!P0 NANOSLEEP.SYNCS 0x989680 ;  /* 0x009896800000895d */ /* 0x004fea0003900000 */
[----:B------:R-:W2:Y:S02]  /*88a0*/  @!P0 SYNCS.PHASECHK.TRANS64 P0, [R0+URZ], R3 ;  /* 0x00000003000085a7 */ /* 0x000ea400080010ff */
[----:B--2---:R-:W-:Y:S05]  /*88b0*/  @!P0 BRA `(.L_x_146) ;  /* 0xfffffffc00f08947 */ /* 0x004fea000383ffff */
[----:B------:R-:W-:Y:S05]  /*88c0*/  BRA `(.L_x_147) ;  /* 0xffffffbc00647947 */ /* 0x000fea000383ffff */
.L_x_73:
[----:B-1----:R-:W-:-:S07]  /*88d0*/  MOV R0, UR4 ;  /* 0x0000000400007c02 */ /* 0x002fce0008000f00 */
.L_x_148:
[----:B-1----:R1:W2:Y:S02]  /*88e0*/  SYNCS.PHASECHK.TRANS64.TRYWAIT P0, [R0+URZ], R2 ;  /* 0x00000002000075a7 */ /* 0x0022a400080011ff */
[----:B--2---:R-:W-:Y:S05]  /*88f0*/  @!P0 NANOSLEEP.SYNCS 0x989680 ;  /* 0x009896800000895d */ /* 0x004fea0003900000 */
[----:B------:R-:W2:Y:S02]  /*8900*/  @!P0 SYNCS.PHASECHK.TRANS64 P0, [R0+URZ], R2 ;  /* 0x00000002000085a7 */ /* 0x000ea400080010ff */
[----:B--2---:R-:W-:Y:S05]  /*8910*/  @!P0 BRA `(.L_x_148) ;  /* 0xfffffffc00f08947 */ /* 0x004fea000383ffff */
[----:B------:R-:W-:Y:S05]  /*8920*/  BRA `(.L_x_149) ;  /* 0xffffffbc00707947 */ /* 0x000fea000383ffff */
.L_x_78:
[----:B---3--:R3:W4:Y:S02]  /*8930*/  SYNCS.PHASECHK.TRANS64.TRYWAIT P0, [R12+URZ+0x70], R0 ;  /* 0x000070000c0075a7 */ /* 0x00872400080011ff */
[----:B----4-:R-:W-:Y:S05]  /*8940*/  @!P0 NANOSLEEP.SYNCS 0x989680 ;  /* 0x009896800000895d */ /* 0x010fea0003900000 */
[----:B------:R-:W4:Y:S02]  /*8950*/  @!P0 SYNCS.PHASECHK.TRANS64 P0, [R12+URZ+0x70], R0 ;  /* 0x000070000c0085a7 */ /* 0x000f2400080010ff */
[----:B----4-:R-:W-:Y:S05]  /*8960*/  @!P0 BRA `(.L_x_78) ;  /* 0xfffffffc00f08947 */ /* 0x010fea000383ffff */
[----:B------:R-:W-:Y:S05]  /*8970*/  BRA `(.L_x_150) ;  /* 0xffffffc000847947 */ /* 0x000fea000383ffff */
.L_x_81:
[----:B-1----:R-:W-:Y:S07]  /*8980*/  MOV R0, UR24 ;  /* 0x0000001800007c02 */ /* 0x002fee0008000f00 */
.L_x_151:
[----:B-1----:R1:W3:Y:S02]  /*8990*/  SYNCS.PHASECHK.TRANS64.TRYWAIT P2, [R0+URZ+0x68], R6 ;  /* 0x00006806000075a7 */ /* 0x0022e400080411ff */
[----:B---3--:R-:W-:Y:S05]  /*89a0*/  @!P2 NANOSLEEP.SYNCS 0x989680 ;  /* 0x009896800000a95d */ /* 0x008fea0003900000 */
[----:B------:R-:W3:Y:S02]  /*89b0*/  @!P2 SYNCS.PHASECHK.TRANS64 P2, [R0+URZ+0x68], R6 ;  /* 0x000068060000a5a7 */ /* 0x000ee400080410ff */
[----:B---3--:R-:W-:Y:S05]  /*89c0*/  @!P2 BRA `(.L_x_151) ;  /* 0xfffffffc00f0a947 */ /* 0x008fea000383ffff */
[----:B------:R-:W-:Y:S05]  /*89d0*/  BRA `(.L_x_80) ;  /* 0xffffffc400e87947 */ /* 0x000fea000383ffff */
.L_x_84:
[----:B------:R-:W-:Y:S07]  /*89e0*/  MOV R0, UR4 ;  /* 0x0000000400007c02 */ /* 0x000fee0008000f00 */
.L_x_152:
[----:B-1----:R1:W3:Y:S02]  /*89f0*/  SYNCS.PHASECHK.TRANS64.TRYWAIT P0, [R0+URZ+0x48], R9 ;  /* 0x00004809000075a7 */ /* 0x0022e400080011ff */
[----:B---3--:R-:W-:Y:S05]  /*8a00*/  @!P0 NANOSLEEP.SYNCS 0x989680 ;  /* 0x009896800000895d */ /* 0x008fea0003900000 */
[----:B------:R-:W3:Y:S02]  /*8a10*/  @!P0 SYNCS.PHASECHK.TRANS64 P0, [R0+URZ+0x48], R9 ;  /* 0x00004809000085a7 */ /* 0x000ee400080010ff */
[----:B---3--:R-:W-:Y:S05]  /*8a20*/  @!P0 BRA `(.L_x_152) ;  /* 0xfffffffc00f08947 */ /* 0x008fea000383ffff */
[----:B------:R-:W-:Y:S05]  /*8a30*/  BRA `(.L_x_153) ;  /* 0xffffffc800487947 */ /* 0x000fea000383ffff */
.L_x_85:
[----:B------:R-:W-:Y:S07]  /*8a40*/  MOV R6, UR5 ;  /* 0x0000000500067c02 */ /* 0x000fee0008000f00 */
.L_x_154:
[----:B-1----:R1:W3:Y:S02]  /*8a50*/  SYNCS.PHASECHK.TRANS64.TRYWAIT P0, [R6+URZ+0x48], R0 ;  /* 0x00004800060075a7 */ /* 0x0022e400080011ff */
[----:B---3--:R-:W-:Y:S05]  /*8a60*/  @!P0 NANOSLEEP.SYNCS 0x989680 ;  /* 0x009896800000895d */ /* 0x008fea0003900000 */
[----:B------:R-:W3:Y:S02]  /*8a70*/  @!P0 SYNCS.PHASECHK.TRANS64 P0, [R6+URZ+0x48], R0 ;  /* 0x00004800060085a7 */ /* 0x000ee400080010ff */
[----:B---3--:R-:W-:Y:S05]  /*8a80*/  @!P0 BRA `(.L_x_154) ;  /* 0xfffffffc00f08947 */ /* 0x008fea000383ffff */
[----:B------:R-:W-:Y:S05]  /*8a90*/  BRA `(.L_x_155) ;  /* 0xffffffc800a47947 */ /* 0x000fea000383ffff */
.L_x_87:
[----:B------:R-:W-:-:S07]  /*8aa0*/  MOV R0, UR4 ;  /* 0x0000000400007c02 */ /* 0x000fce0008000f00 */
.L_x_156:
[----:B-1----:R1:W4:Y:S02]  /*8ab0*/  SYNCS.PHASECHK.TRANS64.TRYWAIT P0, [R0+URZ], R2 ;  /* 0x00000002000075a7 */ /* 0x00232400080011ff */
[----:B----4-:R-:W-:Y:S05]  /*8ac0*/  @!P0 NANOSLEEP.SYNCS 0x989680 ;  /* 0x009896800000895d */ /* 0x010fea0003900000 */
[----:B------:R-:W4:Y:S02]  /*8ad0*/  @!P0 SYNCS.PHASECHK.TRANS64 P0, [R0+URZ], R2 ;  /* 0x00000002000085a7 */ /* 0x000f2400080010ff */
[----:B----4-:R-:W-:Y:S05]  /*8ae0*/  @!P0 BRA `(.L_x_156) ;  /* 0xfffffffc00f08947 */ /* 0x010fea000383ffff */
[----:B------:R-:W-:Y:S05]  /*8af0*/  BRA `(.L_x_157) ;  /* 0xffffffcc00347947 */ /* 0x000fea000383ffff */
.L_x_88:
[----:B------:R-:W-:-:S07]  /*8b00*/  MOV R0, UR5 ;  /* 0x0000000500007c02 */ /* 0x000fce0008000f00 */
.L_x_158:
[----:B-1----:R1:W4:Y:S02]  /*8b10*/  SYNCS.PHASECHK.TRANS64.TRYWAIT P0, [R0+URZ], R2 ;  /* 0x00000002000075a7 */ /* 0x00232400080011ff */
[----:B----4-:R-:W-:Y:S05]  /*8b20*/  @!P0 NANOSLEEP.SYNCS 0x989680 ;  /* 0x009896800000895d */ /* 0x010fea0003900000 */
[----:B------:R-:W4:Y:S02]  /*8b30*/  @!P0 SYNCS.PHASECHK.TRANS64 P0, [R0+URZ], R2 ;  /* 0x00000002000085a7 */ /* 0x000f2400080010ff */
[----:B----4-:R-:W-:Y:S05]  /*8b40*/  @!P0 BRA `(.L_x_158) ;  /* 0xfffffffc00f08947 */ /* 0x010fea000383ffff */
[----:B------:R-:W-:Y:S05]  /*8b50*/  BRA `(.L_x_159) ;  /* 0xffffffcc00407947 */ /* 0x000fea000383ffff */
.L_x_90:
[----:B-1----:R1:W2:Y:S02]  /*8b60*/  SYNCS.PHASECHK.TRANS64.TRYWAIT P0, [R0+URZ+0x70], R2 ;  /* 0x00007002000075a7 */ /* 0x0022a400080011ff */
[----:B--2---:R-:W-:Y:S05]  /*8b70*/  @!P0 NANOSLEEP.SYNCS 0x989680 ;  /* 0x009896800000895d */ /* 0x004fea0003900000 */
[----:B------:R-:W2:Y:S02]  /*8b80*/  @!P0 SYNCS.PHASECHK.TRANS64 P0, [R0+URZ+0x70], R2 ;  /* 0x00007002000085a7 */ /* 0x000ea400080010ff */
[----:B--2---:R-:W-:Y:S05]  /*8b90*/  @!P0 BRA `(.L_x_90) ;  /* 0xfffffffc00f08947 */ /* 0x004fea000383ffff */
[----:B------:R-:W-:Y:S05]  /*8ba0*/  BRA `(.L_x_160) ;  /* 0xffffffd000307947 */ /* 0x000fea000383ffff */
.L_x_100:
[----:B-1----:R1:W3:Y:S02]  /*8bb0*/  SYNCS.PHASECHK.TRANS64.TRYWAIT P1, [R2+URZ+0x30], R0 ;  /* 0x00003000020075a7 */ /* 0x0022e400080211ff */
[----:B---3--:R-:W-:Y:S05]  /*8bc0*/  @!P1 NANOSLEEP.SYNCS 0x989680 ;  /* 0x009896800000995d */ /* 0x008fea0003900000 */
[----:B------:R-:W3:Y:S02]  /*8bd0*/  @!P1 SYNCS.PHASECHK.TRANS64 P1, [R2+URZ+0x30], R0 ;  /* 0x00003000020095a7 */ /* 0x000ee400080210ff */
[----:B---3--:R-:W-:Y:S05]  /*8be0*/  @!P1 BRA `(.L_x_100) ;  /* 0xfffffffc00f09947 */ /* 0x008fea000383ffff */
[----:B------:R-:W-:Y:S05]  /*8bf0*/  BRA `(.L_x_99) ;  /* 0xffffffdc00b07947 */ /* 0x000fea000383ffff */
.L_x_102:
[----:B--2---:R2:W3:Y:S02]  /*8c00*/  SYNCS.PHASECHK.TRANS64.TRYWAIT P0, [R71+URZ+0x90], R3 ;  /* 0x00009003470075a7 */ /* 0x0044e400080011ff */
[----:B---3--:R-:W-:Y:S05]  /*8c10*/  @!P0 NANOSLEEP.SYNCS 0x989680 ;  /* 0x009896800000895d */ /* 0x008fea0003900000 */
[----:B------:R-:W3:Y:S02]  /*8c20*/  @!P0 SYNCS.PHASECHK.TRANS64 P0, [R71+URZ+0x90], R3 ;  /* 0x00009003470085a7 */ /* 0x000ee400080010ff */
[----:B---3--:R-:W-:Y:S05]  /*8c30*/  @!P0 BRA `(.L_x_102) ;  /* 0xfffffffc00f08947 */ /* 0x008fea000383ffff */
[----:B------:R-:W-:Y:S05]  /*8c40*/  BRA `(.L_x_101) ;  /* 0xffffffe000287947 */ /* 0x000fea000383ffff */
.L_x_113:
[----:B-1----:R1:W2:Y:S02]  /*8c50*/  SYNCS.PHASECHK.TRANS64.TRYWAIT P0, [R2+URZ+0x30], R74 ;  /* 0x0000304a020075a7 */ /* 0x0022a400080011ff */
[----:B--2---:R-:W-:Y:S05]  /*8c60*/  @!P0 NANOSLEEP.SYNCS 0x989680 ;  /* 0x009896800000895d */ /* 0x004fea0003900000 */
[----:B------:R-:W2:Y:S02]  /*8c70*/  @!P0 SYNCS.PHASECHK.TRANS64 P0, [R2+URZ+0x30], R74 ;  /* 0x0000304a020085a7 */ /* 0x000ea400080010ff */
[----:B--2---:R-:W-:Y:S05]  /*8c80*/  @!P0 BRA `(.L_x_113) ;  /* 0xfffffffc00f08947 */ /* 0x004fea000383ffff */
[----:B------:R-:W-:Y:S05]  /*8c90*/  BRA `(.L_x_112) ;  /* 0xffffffe800747947 */ /* 0x000fea000383ffff */
        .weak           $__internal_0_$__cuda_sm10x_tcgen05_guardrail_trap_col_being_dealloced_not_returned_by_alloc
        .type           $__internal_0_$__cuda_sm10x_tcgen05_guardrail_trap_col_being_dealloced_not_returned_by_alloc,@function
        .size           $__internal_0_$__cuda_sm10x_tcgen05_guardrail_trap_col_being_dealloced_not_returned_by_alloc,($__internal_1_$__cuda_sm10x_tcgen05_guardrail_trap_phase_invalid_during_alloc - $__internal_0_$__cuda_sm10x_tcgen05_guardrail_trap_col_being_dealloced_not_returned_by_alloc)
$__internal_0_$__cuda_sm10x_tcgen05_guardrail_trap_col_being_dealloced_not_returned_by_alloc:
[----:B------:R-:W-:Y:S05]  /*8ca0*/  BPT.TRAP 0x1 ;  /* 0x000000040000795c */ /* 0x000fea0000300000 */
[----:B------:R-:W-:-:S04]  /*8cb0*/  HFMA2 R3, -RZ, RZ, 0, 0 ;  /* 0x00000000ff037431 */ /* 0x000fc800000001ff */
[----:B------:R-:W-:Y:S05]  /*8cc0*/  RET.REL.NODEC R2 `(_ZN7cutlass13device_kernelINS_4gemm6kernel13GemmUniversalIN4cute5tupleIJiiiiEEENS1_10collective13CollectiveMmaINS1_35MainloopSm100TmaUmmaWarpSpecializedILi3ELi2ELi4ENS5_IJNS4_1CILi4EEENSA_ILi2EEENSA_ILi1EEEEEEEENS5_IJNSA_ILi64EEESG_NSA_ILi128EEEEEENS_10tfloat32_tENS5_IJlSD_lEEESJ_SK_NS4_8TiledMMAINS4_8MMA_AtomIJNS4_17SM100_MMA_TF32_SSISJ_SJ_fLi64ELi64ELNS4_4UMMA5MajorE0ELSP_0ELNSO_7ScaleInE0ELSQ_0EEEEEENS4_6LayoutINS5_IJSD_SD_SD_EEENS5_IJNSA_ILi0EEESV_SV_EEEEENS5_IJNS4_10UnderscoreESY_SY_EEEEENS4_23SM90_TMA_LOAD_MULTICASTENS4_14ComposedLayoutINS4_7SwizzleILi3ELi4ELi3EEENS4_18smem_ptr_flag_bitsILi32EEENST_INS5_IJNSA_ILi8EEENSA_ILi32EEEEEENS5_IJS18_SD_EEEEEEEvNS4_8identityES11_S1C_vS1D_EENS_8epilogue10collective18CollectiveEpilogueINS1F_23Sm100TmaWarpSpecializedILi3ELi2ELi16ELb1ELb0EEEJSI_NS5_IJNST_ISG_SD_EENST_IS18_SD_EEEEESJ_SK_SJ_SK_NS1F_6fusion15FusionCallbacksIS1J_NS1N_17LinearCombinationISJ_fSJ_fLNS_15FloatRoundStyleE2EEESI_S1M_JEEENS4_5SM1004TMEM4LOAD26SM100_TMEM_LOAD_16dp128b8xENS4_13SM90_TMA_LOADES1C_NS4_17SM75_U32x4_LDSM_NENS4_14SM90_TMA_STOREES1C_NS4_17SM90_U32x4_STSM_NENS4_39AutoVectorizingCopyWithAssumedAlignmentILi128EEEEEEvvEEEEvNT_6ParamsE) ;  /* 0xffffff7002cc7950 */ /* 0x000fea0003c3ffff */
        .weak           $__internal_1_$__cuda_sm10x_tcgen05_guardrail_trap_phase_invalid_during_alloc
        .type           $__internal_1_$__cuda_sm10x_tcgen05_guardrail_trap_phase_invalid_during_alloc,@function
        .size           $__internal_1_$__cuda_sm10x_tcgen05_guardrail_trap_phase_invalid_during_alloc,($__internal_2_$__cuda_sm10x_tcgen05_guardrail_trap_unallocated_columns_being_dealloced - $__internal_1_$__cuda_sm10x_tcgen05_guardrail_trap_phase_invalid_during_alloc)
$__internal_1_$__cuda_sm10x_tcgen05_guardrail_trap_phase_invalid_during_alloc:
[----:B------:R-:W-:Y:S05]  /*8cd0*/  BPT.TRAP 0x1 ;  /* 0x000000040000795c */ /* 0x000fea0000300000 */
[----:B------:R-:W-:-:S04]  /*8ce0*/  MOV R5, 0x0 ;  /* 0x0000000000057802 */ /* 0x000fc80000000f00 */
[----:B------:R-:W-:Y:S05]  /*8cf0*/  RET.REL.NODEC R4 `(_ZN7cutlass13device_kernelINS_4gemm6kernel13GemmUniversalIN4cute5tupleIJiiiiEEENS1_10collective13CollectiveMmaINS1_35MainloopSm100TmaUmmaWarpSpecializedILi3ELi2ELi4ENS5_IJNS4_1CILi4EEENSA_ILi2EEENSA_ILi1EEEEEEEENS5_IJNSA_ILi64EEESG_NSA_ILi128EEEEEENS_10tfloat32_tENS5_IJlSD_lEEESJ_SK_NS4_8TiledMMAINS4_8MMA_AtomIJNS4_17SM100_MMA_TF32_SSISJ_SJ_fLi64ELi64ELNS4_4UMMA5MajorE0ELSP_0ELNSO_7ScaleInE0ELSQ_0EEEEEENS4_6LayoutINS5_IJSD_SD_SD_EEENS5_IJNSA_ILi0EEESV_SV_EEEEENS5_IJNS4_10UnderscoreESY_SY_EEEEENS4_23SM90_TMA_LOAD_MULTICASTENS4_14ComposedLayoutINS4_7SwizzleILi3ELi4ELi3EEENS4_18smem_ptr_flag_bitsILi32EEENST_INS5_IJNSA_ILi8EEENSA_ILi32EEEEEENS5_IJS18_SD_EEEEEEEvNS4_8identityES11_S1C_vS1D_EENS_8epilogue10collective18CollectiveEpilogueINS1F_23Sm100TmaWarpSpecializedILi3ELi2ELi16ELb1ELb0EEEJSI_NS5_IJNST_ISG_SD_EENST_IS18_SD_EEEEESJ_SK_SJ_SK_NS1F_6fusion15FusionCallbacksIS1J_NS1N_17LinearCombinationISJ_fSJ_fLNS_15FloatRoundStyleE2EEESI_S1M_JEEENS4_5SM1004TMEM4LOAD26SM100_TMEM_LOAD_16dp128b8xENS4_13SM90_TMA_LOADES1C_NS4_17SM75_U32x4_LDSM_NENS4_14SM90_TMA_STOREES1C_NS4_17SM90_U32x4_STSM_NENS4_39AutoVectorizingCopyWithAssumedAlignmentILi128EEEEEEvvEEEEvNT_6ParamsE) ;  /* 0xffffff7004c07950 */ /* 0x000fea0003c3ffff */
        .weak           $__internal_2_$__cuda_sm10x_tcgen05_guardrail_trap_unallocated_columns_being_dealloced
        .type           $__internal_2_$__cuda_sm10x_tcgen05_guardrail_trap_unallocated_columns_being_dealloced,@function
        .size           $__internal_2_$__cuda_sm10x_tcgen05_guardrail_trap_unallocated_columns_being_dealloced,(.L_x_162 - $__internal_2_$__cuda_sm10x_tcgen05_guardrail_trap_unallocated_columns_being_dealloced)
$__internal_2_$__cuda_sm10x_tcgen05_guardrail_trap_unallocated_columns_being_dealloced:
[----:B------:R-:W-:Y:S05]  /*8d00*/  BPT.TRAP 0x1 ;  /* 0x000000040000795c */ /* 0x000fea0000300000 */
[----:B------:R-:W-:-:S04]  /*8d10*/  HFMA2 R3, -RZ, RZ, 0, 0 ;  /* 0x00000000ff037431 */ /* 0x000fc800000001ff */
[----:B------:R-:W-:Y:S05]  /*8d20*/  RET.REL.NODEC R2 `(_ZN7cutlass13device_kernelINS_4gemm6kernel13GemmUniversalIN4cute5tupleIJiiiiEEENS1_10collective13CollectiveMmaINS1_35MainloopSm100TmaUmmaWarpSpecializedILi3ELi2ELi4ENS5_IJNS4_1CILi4EEENSA_ILi2EEENSA_ILi1EEEEEEEENS5_IJNSA_ILi64EEESG_NSA_ILi128EEEEEENS_10tfloat32_tENS5_IJlSD_lEEESJ_SK_NS4_8TiledMMAINS4_8MMA_AtomIJNS4_17SM100_MMA_TF32_SSISJ_SJ_fLi64ELi64ELNS4_4UMMA5MajorE0ELSP_0ELNSO_7ScaleInE0ELSQ_0EEEEEENS4_6LayoutINS5_IJSD_SD_SD_EEENS5_IJNSA_ILi0EEESV_SV_EEEEENS5_IJNS4_10UnderscoreESY_SY_EEEEENS4_23SM90_TMA_LOAD_MULTICASTENS4_14ComposedLayoutINS4_7SwizzleILi3ELi4ELi3EEENS4_18smem_ptr_flag_bitsILi32EEENST_INS5_IJNSA_ILi8EEENSA_ILi32EEEEEENS5_IJS18_SD_EEEEEEEvNS4_8identityES11_S1C_vS1D_EENS_8epilogue10collective18CollectiveEpilogueINS1F_23Sm100TmaWarpSpecializedILi3ELi2ELi16ELb1ELb0EEEJSI_NS5_IJNST_ISG_SD_EENST_IS18_SD_EEEEESJ_SK_SJ_SK_NS1F_6fusion15FusionCallbacksIS1J_NS1N_17LinearCombinationISJ_fSJ_fLNS_15FloatRoundStyleE2EEESI_S1M_JEEENS4_5SM1004TMEM4LOAD26SM100_TMEM_LOAD_16dp128b8xENS4_13SM90_TMA_LOADES1C_NS4_17SM75_U32x4_LDSM_NENS4_14SM90_TMA_STOREES1C_NS4_17SM90_U32x4_STSM_NENS4_39AutoVectorizingCopyWithAssumedAlignmentILi128EEEEEEvvEEEEvNT_6ParamsE) ;  /* 0xffffff7002b47950 */ /* 0x000fea0003c3ffff */
.L_x_161:
[----:B------:R-:W-:-:S00]  /*8d30*/  BRA `(.L_x_161) ;  /* 0xfffffffc00fc7947 */ /* 0x000fc0000383ffff */
[----:B------:R-:W-:-:S00]  /*8d40*/  NOP ;  /* 0x0000000000007918 */ /* 0x000fc00000000000 */
        /* <DEDUP_REMOVED lines=11> */
.L_x_162:


//--------------------- .nv.global.init           --------------------------
	.section	.nv.global.init,"aw",@progbits
.nv.global.init:
	.type		$str$27,@object
	.size		$str$27,($str$28 - $str$27)
$str$27:
        /*0000*/ 	.byte	0x28, 0x61, 0x64, 0x64, 0x72, 0x65, 0x73, 0x73, 0x20, 0x26, 0x20, 0x6d, 0x61, 0x73, 0x6b, 0x29
        /*0010*/ 	.byte	0x20, 0x3d, 0x3d, 0x20, 0x30, 0x00
	.type		$str$28,@object
	.size		$str$28,($str$26 - $str$28)
$str$28:
        /*0016*/ 	.byte	0x2f, 0x74, 0x6d, 0x70, 0x2f, 0x63, 0x75, 0x74, 0x6c, 0x61, 0x73, 0x73, 0x5f, 0x73, 0x77, 0x65
        /*0026*/ 	.byte	0x65, 0x70, 0x5f, 0x73, 0x72, 0x63, 0x2f, 0x69, 0x6e, 0x63, 0x6c, 0x75, 0x64, 0x65, 0x2f, 0x63
        /*0036*/ 	.byte	0x75, 0x74, 0x65, 0x2f, 0x70, 0x6f, 0x69, 0x6e, 0x74, 0x65, 0x72, 0x5f, 0x66, 0x6c, 0x61, 0x67
        /*0046*/ 	.byte	0x67, 0x65, 0x64, 0x2e, 0x68, 0x70, 0x70, 0x00
	.type		$str$26,@object
	.size		$str$26,($str$25 - $str$26)
$str$26:
        /*004e*/ 	.byte	0x2f, 0x74, 0x6d, 0x70, 0x2f, 0x63, 0x75, 0x74, 0x6c, 0x61, 0x73, 0x73, 0x5f, 0x73, 0x77, 0x65
        /*005e*/ 	.byte	0x65, 0x70, 0x5f, 0x73, 0x72, 0x63, 0x2f, 0x69, 0x6e, 0x63, 0x6c, 0x75, 0x64, 0x65, 0x2f, 0x63
        /*006e*/ 	.byte	0x75, 0x74, 0x65, 0x2f, 0x61, 0x74, 0x6f, 0x6d, 0x2f, 0x63, 0x6f, 0x70, 0x79, 0x5f, 0x74, 0x72
        /*007e*/ 	.byte	0x61, 0x69, 0x74, 0x73, 0x5f, 0x73, 0x6d, 0x31, 0x30, 0x30, 0x2e, 0x68, 0x70, 0x70, 0x00
	.type		$str$25,@object
	.size		$str$25,(__unnamed_1 - $str$25)
$str$25:
        /*008d*/ 	.byte	0x28, 0x28, 0x75, 0x69, 0x6e, 0x74, 0x33, 0x32, 0x5f, 0x74, 0x28, 0x74, 0x68, 0x72, 0x65, 0x61
        /*009d*/ 	.byte	0x64, 0x49, 0x64, 0x78, 0x2e, 0x78, 0x29, 0x20, 0x2f, 0x20, 0x33, 0x32, 0x29, 0x20, 0x25, 0x20
        /*00ad*/ 	.byte	0x34, 0x29, 0x20, 0x3d, 0x3d, 0x20, 0x28, 0x28, 0x28, 0x74, 0x6d, 0x65, 0x6d, 0x5f, 0x61, 0x64
        /*00bd*/ 	.byte	0x64, 0x72, 0x20, 0x3e, 0x3e, 0x20, 0x31, 0x36, 0x29, 0x20, 0x2f, 0x20, 0x33, 0x32, 0x29, 0x20
        /*00cd*/ 	.byte	0x25, 0x20, 0x34, 0x29, 0x00
	.type		__unnamed_1,@object
	.size		__unnamed_1,(__unnamed_2 - __unnamed_1)
__unnamed_1:
        /*00d2*/ 	.byte	0x61, 0x75, 0x74, 0x6f, 0x20, 0x63, 0x75, 0x74, 0x65, 0x3a, 0x3a, 0x61, 0x73, 0x5f, 0x70, 0x6f
        /* <DEDUP_REMOVED lines=24> */
        /*0262*/ 	.byte	0x30, 0x34, 0x38, 0x3e, 0x3e, 0x3e, 0x3e, 0x5d, 0x00
	.type		__unnamed_2,@object
	.size		__unnamed_2,(.L_2 - __unnamed_2)
__unnamed_2:
        /* <DEDUP_REMOVED lines=45> */
        /*053b*/ 	.byte	0x3e, 0x3e, 0x3e, 0x5d, 0x00
.L_2:


//--------------------- .nv.shared._ZN7cutlass13device_kernelINS_4gemm6kernel13GemmUniversalIN4cute5tupleIJiiiiEEENS1_10collective13CollectiveMmaINS1_35MainloopSm100TmaUmmaWarpSpecializedILi3ELi2ELi4ENS5_IJNS4_1CILi4EEENSA_ILi2EEENSA_ILi1EEEEEEEENS5_IJNSA_ILi64EEESG_NSA_ILi128EEEEEENS_10tfloat32_tENS5_IJlSD_lEEESJ_SK_NS4_8TiledMMAINS4_8MMA_AtomIJNS4_17SM100_MMA_TF32_SSISJ_SJ_fLi64ELi64ELNS4_4UMMA5MajorE0ELSP_0ELNSO_7ScaleInE0ELSQ_0EEEEEENS4_6LayoutINS5_IJSD_SD_SD_EEENS5_IJNSA_ILi0EEESV_SV_EEEEENS5_IJNS4_10UnderscoreESY_SY_EEEEENS4_23SM90_TMA_LOAD_MULTICASTENS4_14ComposedLayoutINS4_7SwizzleILi3ELi4ELi3EEENS4_18smem_ptr_flag_bitsILi32EEENST_INS5_IJNSA_ILi8EEENSA_ILi32EEEEEENS5_IJS18_SD_EEEEEEEvNS4_8identityES11_S1C_vS1D_EENS_8epilogue10collective18CollectiveEpilogueINS1F_23Sm100TmaWarpSpecializedILi3ELi2ELi16ELb1ELb0EEEJSI_NS5_IJNST_ISG_SD_EENST_IS18_SD_EEEEESJ_SK_SJ_SK_NS1F_6fusion15FusionCallbacksIS1J_NS1N_17LinearCombinationISJ_fSJ_fLNS_15FloatRoundStyleE2EEESI_S1M_JEEENS4_5SM1004TMEM4LOAD26SM100_TMEM_LOAD_16dp128b8xENS4_13SM90_TMA_LOADES1C_NS4_17SM75_U32x4_LDSM_NENS4_14SM90_TMA_STOREES1C_NS4_17SM90_U32x4_STSM_NENS4_39AutoVectorizingCopyWithAssumedAlignmentILi128EEEEEEvvEEEEvNT_6ParamsE --------------------------
	.section	.nv.shared._ZN7cutlass13device_kernelINS_4gemm6kernel13GemmUniversalIN4cute5tupleIJiiiiEEENS1_10collective13CollectiveMmaINS1_35MainloopSm100TmaUmmaWarpSpecializedILi3ELi2ELi4ENS5_IJNS4_1CILi4EEENSA_ILi2EEENSA_ILi1EEEEEEEENS5_IJNSA_ILi64EEESG_NSA_ILi128EEEEEENS_10tfloat32_tENS5_IJlSD_lEEESJ_SK_NS4_8TiledMMAINS4_8MMA_AtomIJNS4_17SM100_MMA_TF32_SSISJ_SJ_fLi64ELi64ELNS4_4UMMA5MajorE0ELSP_0ELNSO_7ScaleInE0ELSQ_0EEEEEENS4_6LayoutINS5_IJSD_SD_SD_EEENS5_IJNSA_ILi0EEESV_SV_EEEEENS5_IJNS4_10UnderscoreESY_SY_EEEEENS4_23SM90_TMA_LOAD_MULTICASTENS4_14ComposedLayoutINS4_7SwizzleILi3ELi4ELi3EEENS4_18smem_ptr_flag_bitsILi32EEENST_INS5_IJNSA_ILi8EEENSA_ILi32EEEEEENS5_IJS18_SD_EEEEEEEvNS4_8identityES11_S1C_vS1D_EENS_8epilogue10collective18CollectiveEpilogueINS1F_23Sm100TmaWarpSpecializedILi3ELi2ELi16ELb1ELb0EEEJSI_NS5_IJNST_ISG_SD_EENST_IS18_SD_EEEEESJ_SK_SJ_SK_NS1F_6fusion15FusionCallbacksIS1J_NS1N_17LinearCombinationISJ_fSJ_fLNS_15FloatRoundStyleE2EEESI_S1M_JEEENS4_5SM1004TMEM4LOAD26SM100_TMEM_LOAD_16dp128b8xENS4_13SM90_TMA_LOADES1C_NS4_17SM75_U32x4_LDSM_NENS4_14SM90_TMA_STOREES1C_NS4_17SM90_U32x4_STSM_NENS4_39AutoVectorizingCopyWithAssumedAlignmentILi128EEEEEEvvEEEEvNT_6ParamsE,"aw",@nobits
	.sectionflags	@""
	.align	16
	.zero		1024


//--------------------- .nv.shared.reserved.0     --------------------------
	.section	.nv.shared.reserved.0,"aw",@nobits
	.weak		__nv_reservedSMEM_offset_0_alias
	.size		__nv_reservedSMEM_offset_0_alias, 0, 64
	.other		__nv_reservedSMEM_offset_0_alias,@"STO_CUDA_RESERVED_SHARED STV_DEFAULT"
__nv_reservedSMEM_offset_0_alias:
	.zero		0
.nv.shared.reserved.0:
	.zero		64
	.weak		__nv_reservedSMEM_tcgen05_partition
	.type		__nv_reservedSMEM_tcgen05_partition,@object
	.size		__nv_reservedSMEM_tcgen05_partition,(.L_0 - __nv_reservedSMEM_tcgen05_partition)
__nv_reservedSMEM_tcgen05_partition:
	.zero		32
.L_0:


//--------------------- .nv.global                --------------------------
	.section	.nv.global,"aw",@nobits
.nv.global:
	.type		_ZN40_INTERNAL_985007bf_4_k_cu_d9b54a6d_189274cute1_E,@object
	.size		_ZN40_INTERNAL_985007bf_4_k_cu_d9b54a6d_189274cute1_E,(_ZN40_INTERNAL_985007bf_4_k_cu_d9b54a6d_189274cuda3std3__45__cpo6cbeginE - _ZN40_INTERNAL_985007bf_4_k_cu_d9b54a6d_189274cute1_E)
_ZN40_INTERNAL_985007bf_4_k_cu_d9b54a6d_189274cute1_E:
	.zero		1
	.type		_ZN40_INTERNAL_985007bf_4_k_cu_d9b54a6d_189274cuda3std3__45__cpo6cbeginE,@object
	.size		_ZN40_INTERNAL_985007bf_4_k_cu_d9b54a6d_189274cuda3std3__45__cpo6cbeginE,(_ZN40_INTERNAL_985007bf_4_k_cu_d9b54a6d_189274cuda3std3__48in_placeE - _ZN40_INTERNAL_985007bf_4_k_cu_d9b54a6d_189274cuda3std3__45__cpo6cbeginE)
_ZN40_INTERNAL_985007bf_4_k_cu_d9b54a6d_189274cuda3std3__45__cpo6cbeginE:
	.zero		1
	.type		_ZN40_INTERNAL_985007bf_4_k_cu_d9b54a6d_189274cuda3std3__48in_placeE,@object
	.size		_ZN40_INTERNAL_985007bf_4_k_cu_d9b54a6d_189274cuda3std3__48in_placeE,(_ZN40_INTERNAL_985007bf_4_k_cu_d9b54a6d_189274cuda3std6ranges3__45__cpo9iter_moveE - _ZN40_INTERNAL_985007bf_4_k_cu_d9b54a6d_189274cuda3std3__48in_placeE)
_ZN40_INTERNAL_985007bf_4_k_cu_d9b54a6d_189274cuda3std3__48in_placeE:
	.zero		1
	.type		_ZN40_INTERNAL_985007bf_4_k_cu_d9b54a6d_189274cuda3std6ranges3__45__cpo9iter_moveE,@object
	.size		_ZN40_INTERNAL_985007bf_4_k_cu_d9b54a6d_189274cuda3std6ranges3__45__cpo9iter_moveE,(_ZN40_INTERNAL_985007bf_4_k_cu_d9b54a6d_189274cuda3std3__45__cpo5beginE - _ZN40_INTERNAL_985007bf_4_k_cu_d9b54a6d_189274cuda3std6ranges3__45__cpo9iter_moveE)
_ZN40_INTERNAL_985007bf_4_k_cu_d9b54a6d_189274cuda3std6ranges3__45__cpo9iter_moveE:
	.zero		1
	.type		_ZN40_INTERNAL_985007bf_4_k_cu_d9b54a6d_189274cuda3std3__45__cpo5beginE,@object
	.size		_ZN40_INTERNAL_985007bf_4_k_cu_d9b54a6d_189274cuda3std3__45__cpo5beginE,(_ZN40_INTERNAL_985007bf_4_k_cu_d9b54a6d_189274cuda3std3__442_GLOBAL__N__985007bf_4_k_cu_d9b54a6d_189276ignoreE - _ZN40_INTERNAL_985007bf_4_k_cu_d9b54a6d_189274cuda3std3__45__cpo5beginE)
_ZN40_INTERNAL_985007bf_4_k_cu_d9b54a6d_189274cuda3std3__45__cpo5beginE:
	.zero		1
	.type		_ZN40_INTERNAL_985007bf_4_k_cu_d9b54a6d_189274cuda3std3__442_GLOBAL__N__985007bf_4_k_cu_d9b54a6d_189276ignoreE,@object
	.size		_ZN40_INTERNAL_985007bf_4_k_cu_d9b54a6d_189274cuda3std3__442_GLOBAL__N__985007bf_4_k_cu_d9b54a6d_189276ignoreE,(_ZN40_INTERNAL_985007bf_4_k_cu_d9b54a6d_189274cute7productE - _ZN40_INTERNAL_985007bf_4_k_cu_d9b54a6d_189274cuda3std3__442_GLOBAL__N__985007bf_4_k_cu_d9b54a6d_189276ignoreE)
_ZN40_INTERNAL_985007bf_4_k_cu_d9b54a6d_189274cuda3std3__442_GLOBAL__N__985007bf_4_k_cu_d9b54a6d_189276ignoreE:
	.zero		1
	.type		_ZN40_INTERNAL_985007bf_4_k_cu_d9b54a6d_189274cute7productE,@object
	.size		_ZN40_INTERNAL_985007bf_4_k_cu_d9b54a6d_189274cute7productE,(_ZN40_INTERNAL_985007bf_4_k_cu_d9b54a6d_189274cuda3std3__45__cpo3endE - _ZN40_INTERNAL_985007bf_4_k_cu_d9b54a6d_189274cute7productE)
_ZN40_INTERNAL_985007bf_4_k_cu_d9b54a6d_189274cute7productE:
	.zero		1
	.type		_ZN40_INTERNAL_985007bf_4_k_cu_d9b54a6d_189274cuda3std3__45__cpo3endE,@object
	.size		_ZN40_INTERNAL_985007bf_4_k_cu_d9b54a6d_189274cuda3std3__45__cpo3endE,(_ZN40_INTERNAL_985007bf_4_k_cu_d9b54a6d_189274cuda3std3__419piecewise_constructE - _ZN40_INTERNAL_985007bf_4_k_cu_d9b54a6d_189274cuda3std3__45__cpo3endE)
_ZN40_INTERNAL_985007bf_4_k_cu_d9b54a6d_189274cuda3std3__45__cpo3endE:
	.zero		1
	.type		_ZN40_INTERNAL_985007bf_4_k_cu_d9b54a6d_189274cuda3std3__419piecewise_constructE,@object
	.size		_ZN40_INTERNAL_985007bf_4_k_cu_d9b54a6d_189274cuda3std3__419piecewise_constructE,(_ZN40_INTERNAL_985007bf_4_k_cu_d9b54a6d_189274cuda3std3__45__cpo4cendE - _ZN40_INTERNAL_985007bf_4_k_cu_d9b54a6d_189274cuda3std3__419piecewise_constructE)
_ZN40_INTERNAL_985007bf_4_k_cu_d9b54a6d_189274cuda3std3__419piecewise_constructE:
	.zero		1
	.type		_ZN40_INTERNAL_985007bf_4_k_cu_d9b54a6d_189274cuda3std3__45__cpo4cendE,@object
	.size		_ZN40_INTERNAL_985007bf_4_k_cu_d9b54a6d_189274cuda3std3__45__cpo4cendE,(_ZN40_INTERNAL_985007bf_4_k_cu_d9b54a6d_189274cuda3std6ranges3__45__cpo4swapE - _ZN40_INTERNAL_985007bf_4_k_cu_d9b54a6d_189274cuda3std3__45__cpo4cendE)
_ZN40_INTERNAL_985007bf_4_k_cu_d9b54a6d_189274cuda3std3__45__cpo4cendE:
	.zero		1
	.type		_ZN40_INTERNAL_985007bf_4_k_cu_d9b54a6d_189274cuda3std6ranges3__45__cpo4swapE,@object
	.size		_ZN40_INTERNAL_985007bf_4_k_cu_d9b54a6d_189274cuda3std6ranges3__45__cpo4swapE,(.L_10 - _ZN40_INTERNAL_985007bf_4_k_cu_d9b54a6d_189274cuda3std6ranges3__45__cpo4swapE)
_ZN40_INTERNAL_985007bf_4_k_cu_d9b54a6d_189274cuda3std6ranges3__45__cpo4swapE:
	.zero		1
.L_10:


//--------------------- .nv.constant0._ZN7cutlass13device_kernelINS_4gemm6kernel13GemmUniversalIN4cute5tupleIJiiiiEEENS1_10collective13CollectiveMmaINS1_35MainloopSm100TmaUmmaWarpSpecializedILi3ELi2ELi4ENS5_IJNS4_1CILi4EEENSA_ILi2EEENSA_ILi1EEEEEEEENS5_IJNSA_ILi64EEESG_NSA_ILi128EEEEEENS_10tfloat32_tENS5_IJlSD_lEEESJ_SK_NS4_8TiledMMAINS4_8MMA_AtomIJNS4_17SM100_MMA_TF32_SSISJ_SJ_fLi64ELi64ELNS4_4UMMA5MajorE0ELSP_0ELNSO_7ScaleInE0ELSQ_0EEEEEENS4_6LayoutINS5_IJSD_SD_SD_EEENS5_IJNSA_ILi0EEESV_SV_EEEEENS5_IJNS4_10UnderscoreESY_SY_EEEEENS4_23SM90_TMA_LOAD_MULTICASTENS4_14ComposedLayoutINS4_7SwizzleILi3ELi4ELi3EEENS4_18smem_ptr_flag_bitsILi32EEENST_INS5_IJNSA_ILi8EEENSA_ILi32EEEEEENS5_IJS18_SD_EEEEEEEvNS4_8identityES11_S1C_vS1D_EENS_8epilogue10collective18CollectiveEpilogueINS1F_23Sm100TmaWarpSpecializedILi3ELi2ELi16ELb1ELb0EEEJSI_NS5_IJNST_ISG_SD_EENST_IS18_SD_EEEEESJ_SK_SJ_SK_NS1F_6fusion15FusionCallbacksIS1J_NS1N_17LinearCombinationISJ_fSJ_fLNS_15FloatRoundStyleE2EEESI_S1M_JEEENS4_5SM1004TMEM4LOAD26SM100_TMEM_LOAD_16dp128b8xENS4_13SM90_TMA_LOADES1C_NS4_17SM75_U32x4_LDSM_NENS4_14SM90_TMA_STOREES1C_NS4_17SM90_U32x4_STSM_NENS4_39AutoVectorizingCopyWithAssumedAlignmentILi128EEEEEEvvEEEEvNT_6ParamsE --------------------------
	.section	.nv.constant0._ZN7cutlass13device_kernelINS_4gemm6kernel13GemmUniversalIN4cute5tupleIJiiiiEEENS1_10collective13CollectiveMmaINS1_35MainloopSm100TmaUmmaWarpSpecializedILi3ELi2ELi4ENS5_IJNS4_1CILi4EEENSA_ILi2EEENSA_ILi1EEEEEEEENS5_IJNSA_ILi64EEESG_NSA_ILi128EEEEEENS_10tfloat32_tENS5_IJlSD_lEEESJ_SK_NS4_8TiledMMAINS4_8MMA_AtomIJNS4_17SM100_MMA_TF32_SSISJ_SJ_fLi64ELi64ELNS4_4UMMA5MajorE0ELSP_0ELNSO_7ScaleInE0ELSQ_0EEEEEENS4_6LayoutINS5_IJSD_SD_SD_EEENS5_IJNSA_ILi0EEESV_SV_EEEEENS5_IJNS4_10UnderscoreESY_SY_EEEEENS4_23SM90_TMA_LOAD_MULTICASTENS4_14ComposedLayoutINS4_7SwizzleILi3ELi4ELi3EEENS4_18smem_ptr_flag_bitsILi32EEENST_INS5_IJNSA_ILi8EEENSA_ILi32EEEEEENS5_IJS18_SD_EEEEEEEvNS4_8identityES11_S1C_vS1D_EENS_8epilogue10collective18CollectiveEpilogueINS1F_23Sm100TmaWarpSpecializedILi3ELi2ELi16ELb1ELb0EEEJSI_NS5_IJNST_ISG_SD_EENST_IS18_SD_EEEEESJ_SK_SJ_SK_NS1F_6fusion15FusionCallbacksIS1J_NS1N_17LinearCombinationISJ_fSJ_fLNS_15FloatRoundStyleE2EEESI_S1M_JEEENS4_5SM1004TMEM4LOAD26SM100_TMEM_LOAD_16dp128b8xENS4_13SM90_TMA_LOADES1C_NS4_17SM75_U32x4_LDSM_NENS4_14SM90_TMA_STOREES1C_NS4_17SM90_U32x4_STSM_NENS4_39AutoVectorizingCopyWithAssumedAlignmentILi128EEEEEEvvEEEEvNT_6ParamsE,"a",@progbits
	.sectionflags	@""
	.align	4
.nv.constant0._ZN7cutlass13device_kernelINS_4gemm6kernel13GemmUniversalIN4cute5tupleIJiiiiEEENS1_10collective13CollectiveMmaINS1_35MainloopSm100TmaUmmaWarpSpecializedILi3ELi2ELi4ENS5_IJNS4_1CILi4EEENSA_ILi2EEENSA_ILi1EEEEEEEENS5_IJNSA_ILi64EEESG_NSA_ILi128EEEEEENS_10tfloat32_tENS5_IJlSD_lEEESJ_SK_NS4_8TiledMMAINS4_8MMA_AtomIJNS4_17SM100_MMA_TF32_SSISJ_SJ_fLi64ELi64ELNS4_4UMMA5MajorE0ELSP_0ELNSO_7ScaleInE0ELSQ_0EEEEEENS4_6LayoutINS5_IJSD_SD_SD_EEENS5_IJNSA_ILi0EEESV_SV_EEEEENS5_IJNS4_10UnderscoreESY_SY_EEEEENS4_23SM90_TMA_LOAD_MULTICASTENS4_14ComposedLayoutINS4_7SwizzleILi3ELi4ELi3EEENS4_18smem_ptr_flag_bitsILi32EEENST_INS5_IJNSA_ILi8EEENSA_ILi32EEEEEENS5_IJS18_SD_EEEEEEEvNS4_8identityES11_S1C_vS1D_EENS_8epilogue10collective18CollectiveEpilogueINS1F_23Sm100TmaWarpSpecializedILi3ELi2ELi16ELb1ELb0EEEJSI_NS5_IJNST_ISG_SD_EENST_IS18_SD_EEEEESJ_SK_SJ_SK_NS1F_6fusion15FusionCallbacksIS1J_NS1N_17LinearCombinationISJ_fSJ_fLNS_15FloatRoundStyleE2EEESI_S1M_JEEENS4_5SM1004TMEM4LOAD26SM100_TMEM_LOAD_16dp128b8xENS4_13SM90_TMA_LOADES1C_NS4_17SM75_U32x4_LDSM_NENS4_14SM90_TMA_STOREES1C_NS4_17SM90_U32x4_STSM_NENS4_39AutoVectorizingCopyWithAssumedAlignmentILi128EEEEEEvvEEEEvNT_6ParamsE:
	.zero		2944


//--------------------- SYMBOLS --------------------------

	.type		.nv.reservedSmem.offset0,@object
	.size		.nv.reservedSmem.offset0,0x4
	.type		.nv.reservedSmem.cap,@object
	.size		.nv.reservedSmem.cap,0x4
	.type		__assertfail,@function
